//
// Generated by NVIDIA NVVM Compiler
//
// Compiler Build ID: CL-36424714
// Cuda compilation tools, release 13.0, V13.0.88
// Based on NVVM 20.0.0
//

.version 9.0
.target sm_100
.address_size 64

.global .align 8 .b8 dlocal[288];
.global .align 8 .b8 gdl[2879712];

.func  (.param .b64 func_retval0) _Z35GPU_symmetry_solve_nodeLayer_cornerjmmmP5local(
	.param .b32 _Z35GPU_symmetry_solve_nodeLayer_cornerjmmmP5local_param_0,
	.param .b64 _Z35GPU_symmetry_solve_nodeLayer_cornerjmmmP5local_param_1,
	.param .b64 _Z35GPU_symmetry_solve_nodeLayer_cornerjmmmP5local_param_2,
	.param .b64 _Z35GPU_symmetry_solve_nodeLayer_cornerjmmmP5local_param_3,
	.param .b64 _Z35GPU_symmetry_solve_nodeLayer_cornerjmmmP5local_param_4
)
{
	.reg .pred 	%p<6>;
	.reg .b32 	%r<8>;
	.reg .b64 	%rd<39>;

	ld.param.u32 	%r2, [_Z35GPU_symmetry_solve_nodeLayer_cornerjmmmP5local_param_0];
	ld.param.u64 	%rd11, [_Z35GPU_symmetry_solve_nodeLayer_cornerjmmmP5local_param_1];
	ld.param.u64 	%rd12, [_Z35GPU_symmetry_solve_nodeLayer_cornerjmmmP5local_param_2];
	ld.param.u64 	%rd13, [_Z35GPU_symmetry_solve_nodeLayer_cornerjmmmP5local_param_3];
	ld.param.u64 	%rd14, [_Z35GPU_symmetry_solve_nodeLayer_cornerjmmmP5local_param_4];
	cvta.to.global.u64 	%rd1, %rd14;
	mov.b32 	%r3, -1;
	shl.b32 	%r4, %r3, %r2;
	not.b32 	%r5, %r4;
	cvt.u64.u32 	%rd15, %r5;
	or.b64  	%rd16, %rd12, %rd11;
	or.b64  	%rd17, %rd16, %rd13;
	not.b64 	%rd18, %rd17;
	and.b64  	%rd2, %rd18, %rd15;
	popc.b64 	%r1, %rd12;
	cvt.u64.u32 	%rd3, %r1;
	add.s32 	%r6, %r2, -1;
	setp.ne.s32 	%p1, %r6, %r1;
	@%p1 bra 	$L__BB0_3;
	setp.eq.s64 	%p5, %rd2, 0;
	mov.b64 	%rd38, 0;
	@%p5 bra 	$L__BB0_6;
	shl.b64 	%rd34, %rd3, 3;
	add.s64 	%rd35, %rd1, %rd34;
	st.global.u64 	[%rd35+24], %rd2;
	mov.b64 	%rd38, 8;
	bra.uni 	$L__BB0_6;
$L__BB0_3:
	ld.global.u32 	%r7, [%rd1];
	setp.gt.u32 	%p2, %r7, %r1;
	and.b64  	%rd20, %rd2, 2147483645;
	selp.b64 	%rd36, %rd20, %rd2, %p2;
	setp.eq.s64 	%p3, %rd36, 0;
	mov.b64 	%rd38, 0;
	@%p3 bra 	$L__BB0_6;
	shl.b64 	%rd22, %rd3, 3;
	add.s64 	%rd5, %rd1, %rd22;
	mov.b64 	%rd38, 0;
$L__BB0_5:
	neg.s64 	%rd23, %rd36;
	and.b64  	%rd24, %rd36, %rd23;
	xor.b64  	%rd8, %rd24, %rd36;
	st.global.u64 	[%rd5+24], %rd24;
	or.b64  	%rd25, %rd24, %rd11;
	shl.b64 	%rd26, %rd25, 1;
	or.b64  	%rd27, %rd24, %rd12;
	or.b64  	%rd28, %rd24, %rd13;
	shr.u64 	%rd29, %rd28, 1;
	{ // callseq 0, 0
	.param .b32 param0;
	st.param.b32 	[param0], %r2;
	.param .b64 param1;
	st.param.b64 	[param1], %rd26;
	.param .b64 param2;
	st.param.b64 	[param2], %rd27;
	.param .b64 param3;
	st.param.b64 	[param3], %rd29;
	.param .b64 param4;
	st.param.b64 	[param4], %rd14;
	.param .b64 retval0;
	call.uni (retval0), 
	_Z35GPU_symmetry_solve_nodeLayer_cornerjmmmP5local, 
	(
	param0, 
	param1, 
	param2, 
	param3, 
	param4
	);
	ld.param.b64 	%rd30, [retval0];
	} // callseq 0
	add.s64 	%rd38, %rd30, %rd38;
	setp.ne.s64 	%p4, %rd24, %rd36;
	mov.u64 	%rd36, %rd8;
	@%p4 bra 	$L__BB0_5;
$L__BB0_6:
	st.param.b64 	[func_retval0], %rd38;
	ret;

}
.func  (.param .b64 func_retval0) _Z28GPU_symmetry_solve_nodeLayerjmmmP5local(
	.param .b32 _Z28GPU_symmetry_solve_nodeLayerjmmmP5local_param_0,
	.param .b64 _Z28GPU_symmetry_solve_nodeLayerjmmmP5local_param_1,
	.param .b64 _Z28GPU_symmetry_solve_nodeLayerjmmmP5local_param_2,
	.param .b64 _Z28GPU_symmetry_solve_nodeLayerjmmmP5local_param_3,
	.param .b64 _Z28GPU_symmetry_solve_nodeLayerjmmmP5local_param_4
)
{
	.reg .pred 	%p<37>;
	.reg .b32 	%r<71>;
	.reg .b64 	%rd<107>;

	ld.param.u32 	%r34, [_Z28GPU_symmetry_solve_nodeLayerjmmmP5local_param_0];
	ld.param.u64 	%rd29, [_Z28GPU_symmetry_solve_nodeLayerjmmmP5local_param_1];
	ld.param.u64 	%rd30, [_Z28GPU_symmetry_solve_nodeLayerjmmmP5local_param_2];
	ld.param.u64 	%rd31, [_Z28GPU_symmetry_solve_nodeLayerjmmmP5local_param_3];
	ld.param.u64 	%rd32, [_Z28GPU_symmetry_solve_nodeLayerjmmmP5local_param_4];
	cvta.to.global.u64 	%rd1, %rd32;
	mov.b32 	%r35, -1;
	shl.b32 	%r36, %r35, %r34;
	not.b32 	%r37, %r36;
	cvt.u64.u32 	%rd33, %r37;
	or.b64  	%rd34, %rd30, %rd29;
	or.b64  	%rd35, %rd34, %rd31;
	not.b64 	%rd36, %rd35;
	and.b64  	%rd103, %rd36, %rd33;
	popc.b64 	%r1, %rd30;
	cvt.u64.u32 	%rd3, %r1;
	add.s32 	%r38, %r34, -1;
	setp.ne.s32 	%p1, %r38, %r1;
	@%p1 bra 	$L__BB1_39;
	setp.eq.s64 	%p8, %rd103, 0;
	mov.b64 	%rd106, 0;
	@%p8 bra 	$L__BB1_47;
	ld.global.u32 	%rd55, [%rd1+20];
	and.b64  	%rd56, %rd103, %rd55;
	setp.ne.s64 	%p9, %rd56, 0;
	@%p9 bra 	$L__BB1_47;
	shl.b64 	%rd57, %rd3, 3;
	add.s64 	%rd58, %rd1, %rd57;
	st.global.u64 	[%rd58+24], %rd103;
	ld.global.u32 	%r41, [%rd1+4];
	mul.wide.u32 	%rd59, %r41, 8;
	add.s64 	%rd60, %rd1, %rd59;
	ld.global.u64 	%rd61, [%rd60+24];
	setp.ne.s64 	%p10, %rd61, 1;
	@%p10 bra 	$L__BB1_16;
	setp.lt.u32 	%p11, %r34, 2;
	mov.b32 	%r59, 1;
	@%p11 bra 	$L__BB1_14;
	mov.b32 	%r55, 1;
	mov.b32 	%r54, 2;
$L__BB1_6:
	mul.wide.u32 	%rd63, %r55, 8;
	add.s64 	%rd64, %rd1, %rd63;
	cvt.u64.u32 	%rd4, %r54;
	setp.eq.s64 	%p12, %rd103, %rd4;
	ld.global.u64 	%rd5, [%rd64+24];
	mov.b64 	%rd100, 1;
	@%p12 bra 	$L__BB1_11;
	mov.b32 	%r58, 1;
	mov.u32 	%r56, %r1;
$L__BB1_8:
	cvt.u64.u32 	%rd65, %r58;
	setp.lt.u64 	%p13, %rd5, %rd65;
	@%p13 bra 	$L__BB1_10;
	shl.b32 	%r58, %r58, 1;
	add.s32 	%r56, %r56, -1;
	mul.wide.u32 	%rd66, %r56, 8;
	add.s64 	%rd67, %rd1, %rd66;
	ld.global.u64 	%rd68, [%rd67+24];
	setp.ne.s64 	%p14, %rd68, %rd4;
	@%p14 bra 	$L__BB1_8;
$L__BB1_10:
	cvt.u64.u32 	%rd100, %r58;
$L__BB1_11:
	setp.gt.u64 	%p15, %rd5, %rd100;
	@%p15 bra 	$L__BB1_47;
	setp.lt.u64 	%p16, %rd5, %rd100;
	mov.u32 	%r59, %r55;
	@%p16 bra 	$L__BB1_14;
	cvt.u32.u64 	%r46, %rd4;
	add.s32 	%r55, %r55, 1;
	shl.b32 	%r54, %r46, 1;
	setp.ne.s32 	%p17, %r55, %r34;
	mov.u32 	%r59, %r34;
	@%p17 bra 	$L__BB1_6;
$L__BB1_14:
	setp.le.u32 	%p18, %r59, %r1;
	@%p18 bra 	$L__BB1_16;
	ld.global.u64 	%rd98, [%rd1+240];
	add.s64 	%rd99, %rd98, 1;
	st.global.u64 	[%rd1+240], %rd99;
	mov.b64 	%rd106, 2;
	bra.uni 	$L__BB1_47;
$L__BB1_16:
	ld.global.u32 	%rd70, [%rd1+12];
	setp.eq.s64 	%p19, %rd103, %rd70;
	@%p19 bra 	$L__BB1_28;
	ld.global.u32 	%r66, [%rd1+8];
$L__BB1_18:
	ld.global.u32 	%r49, [%rd1];
	mul.wide.u32 	%rd79, %r49, 8;
	add.s64 	%rd80, %rd1, %rd79;
	ld.global.u64 	%rd81, [%rd80+24];
	cvt.u64.u32 	%rd82, %r66;
	setp.ne.s64 	%p27, %rd81, %rd82;
	setp.eq.s64 	%p28, %rd30, 0;
	or.pred  	%p29, %p27, %p28;
	@%p29 bra 	$L__BB1_27;
	ld.global.u64 	%rd13, [%rd1+24];
	mov.b32 	%r67, 1;
$L__BB1_20:
	shr.u32 	%r66, %r66, 1;
	mul.wide.u32 	%rd84, %r67, 8;
	add.s64 	%rd85, %rd1, %rd84;
	cvt.u64.u32 	%rd14, %r66;
	setp.eq.s64 	%p30, %rd13, %rd14;
	ld.global.u64 	%rd15, [%rd85+24];
	mov.b64 	%rd102, 1;
	@%p30 bra 	$L__BB1_25;
	mov.b32 	%r69, 0;
	mov.b32 	%r70, 1;
$L__BB1_22:
	cvt.u64.u32 	%rd86, %r70;
	setp.lt.u64 	%p31, %rd15, %rd86;
	@%p31 bra 	$L__BB1_24;
	shl.b32 	%r70, %r70, 1;
	add.s32 	%r69, %r69, 1;
	mul.wide.u32 	%rd87, %r69, 8;
	add.s64 	%rd88, %rd1, %rd87;
	ld.global.u64 	%rd89, [%rd88+24];
	setp.ne.s64 	%p32, %rd89, %rd14;
	@%p32 bra 	$L__BB1_22;
$L__BB1_24:
	cvt.u64.u32 	%rd102, %r70;
$L__BB1_25:
	setp.gt.u64 	%p33, %rd15, %rd102;
	@%p33 bra 	$L__BB1_47;
	setp.ge.u64 	%p34, %rd15, %rd102;
	add.s32 	%r33, %r67, 1;
	setp.lt.u32 	%p35, %r67, %r1;
	and.pred  	%p36, %p34, %p35;
	mov.u32 	%r67, %r33;
	@%p36 bra 	$L__BB1_20;
$L__BB1_27:
	ld.global.u64 	%rd92, [%rd1+256];
	add.s64 	%rd93, %rd92, 1;
	st.global.u64 	[%rd1+256], %rd93;
	mov.b64 	%rd106, 8;
	bra.uni 	$L__BB1_47;
$L__BB1_28:
	setp.eq.s64 	%p20, %rd30, 0;
	@%p20 bra 	$L__BB1_38;
	add.s32 	%r60, %r34, -2;
	ld.global.u32 	%r66, [%rd1+8];
	cvt.u64.u32 	%rd8, %r66;
	mov.b32 	%r61, 1;
$L__BB1_30:
	mul.wide.u32 	%rd72, %r61, 8;
	add.s64 	%rd73, %rd1, %rd72;
	mul.wide.u32 	%rd74, %r60, 8;
	add.s64 	%rd75, %rd1, %rd74;
	ld.global.u64 	%rd9, [%rd75+24];
	setp.eq.s64 	%p21, %rd9, %rd8;
	ld.global.u64 	%rd10, [%rd73+24];
	mov.b64 	%rd101, 1;
	@%p21 bra 	$L__BB1_35;
	mov.b32 	%r64, 1;
	mov.u32 	%r63, %r66;
$L__BB1_32:
	cvt.u64.u32 	%rd76, %r64;
	setp.lt.u64 	%p22, %rd10, %rd76;
	@%p22 bra 	$L__BB1_34;
	shl.b32 	%r64, %r64, 1;
	shr.u32 	%r63, %r63, 1;
	cvt.u64.u32 	%rd77, %r63;
	setp.ne.s64 	%p23, %rd9, %rd77;
	@%p23 bra 	$L__BB1_32;
$L__BB1_34:
	cvt.u64.u32 	%rd101, %r64;
$L__BB1_35:
	setp.gt.u64 	%p24, %rd10, %rd101;
	@%p24 bra 	$L__BB1_47;
	setp.lt.u64 	%p25, %rd10, %rd101;
	@%p25 bra 	$L__BB1_18;
	add.s32 	%r22, %r61, 1;
	add.s32 	%r60, %r60, -1;
	setp.ne.s32 	%p26, %r61, %r1;
	mov.u32 	%r61, %r22;
	@%p26 bra 	$L__BB1_30;
$L__BB1_38:
	ld.global.u64 	%rd95, [%rd1+248];
	add.s64 	%rd96, %rd95, 1;
	st.global.u64 	[%rd1+248], %rd96;
	mov.b64 	%rd106, 4;
	bra.uni 	$L__BB1_47;
$L__BB1_39:
	ld.global.u32 	%r39, [%rd1];
	setp.le.u32 	%p2, %r39, %r1;
	@%p2 bra 	$L__BB1_41;
	ld.global.u32 	%rd39, [%rd1+16];
	not.b64 	%rd40, %rd39;
	and.b64  	%rd103, %rd103, %rd40;
	bra.uni 	$L__BB1_44;
$L__BB1_41:
	ld.global.u32 	%r40, [%rd1+4];
	setp.ne.s32 	%p3, %r40, %r1;
	@%p3 bra 	$L__BB1_44;
	ld.global.u32 	%rd19, [%rd1+16];
	and.b64  	%rd20, %rd30, %rd19;
	setp.eq.s64 	%p4, %rd20, 0;
	mov.b64 	%rd106, 0;
	@%p4 bra 	$L__BB1_47;
	setp.eq.s64 	%p5, %rd20, %rd19;
	selp.b64 	%rd38, -1, %rd19, %p5;
	and.b64  	%rd103, %rd103, %rd38;
$L__BB1_44:
	setp.eq.s64 	%p6, %rd103, 0;
	mov.b64 	%rd106, 0;
	@%p6 bra 	$L__BB1_47;
	shl.b64 	%rd43, %rd3, 3;
	add.s64 	%rd23, %rd1, %rd43;
	mov.b64 	%rd106, 0;
$L__BB1_46:
	neg.s64 	%rd44, %rd103;
	and.b64  	%rd45, %rd103, %rd44;
	xor.b64  	%rd26, %rd45, %rd103;
	st.global.u64 	[%rd23+24], %rd45;
	or.b64  	%rd46, %rd45, %rd29;
	shl.b64 	%rd47, %rd46, 1;
	or.b64  	%rd48, %rd45, %rd30;
	or.b64  	%rd49, %rd45, %rd31;
	shr.u64 	%rd50, %rd49, 1;
	{ // callseq 1, 0
	.param .b32 param0;
	st.param.b32 	[param0], %r34;
	.param .b64 param1;
	st.param.b64 	[param1], %rd47;
	.param .b64 param2;
	st.param.b64 	[param2], %rd48;
	.param .b64 param3;
	st.param.b64 	[param3], %rd50;
	.param .b64 param4;
	st.param.b64 	[param4], %rd32;
	.param .b64 retval0;
	call.uni (retval0), 
	_Z28GPU_symmetry_solve_nodeLayerjmmmP5local, 
	(
	param0, 
	param1, 
	param2, 
	param3, 
	param4
	);
	ld.param.b64 	%rd51, [retval0];
	} // callseq 1
	add.s64 	%rd106, %rd51, %rd106;
	setp.ne.s64 	%p7, %rd45, %rd103;
	mov.u64 	%rd103, %rd26;
	@%p7 bra 	$L__BB1_46;
$L__BB1_47:
	st.param.b64 	[func_retval0], %rd106;
	ret;

}
	// .globl	_Z13dim_nodeLayerjPlS_jP5local
.visible .entry _Z13dim_nodeLayerjPlS_jP5local(
	.param .u32 _Z13dim_nodeLayerjPlS_jP5local_param_0,
	.param .u64 .ptr .align 1 _Z13dim_nodeLayerjPlS_jP5local_param_1,
	.param .u64 .ptr .align 1 _Z13dim_nodeLayerjPlS_jP5local_param_2,
	.param .u32 _Z13dim_nodeLayerjPlS_jP5local_param_3,
	.param .u64 .ptr .align 1 _Z13dim_nodeLayerjPlS_jP5local_param_4
)
{
	.reg .pred 	%p<3>;
	.reg .b32 	%r<13>;
	.reg .b64 	%rd<40>;

	ld.param.u32 	%r2, [_Z13dim_nodeLayerjPlS_jP5local_param_0];
	ld.param.u64 	%rd4, [_Z13dim_nodeLayerjPlS_jP5local_param_1];
	ld.param.u64 	%rd5, [_Z13dim_nodeLayerjPlS_jP5local_param_2];
	ld.param.u32 	%r3, [_Z13dim_nodeLayerjPlS_jP5local_param_3];
	ld.param.u64 	%rd3, [_Z13dim_nodeLayerjPlS_jP5local_param_4];
	cvta.to.global.u64 	%rd1, %rd5;
	cvta.to.global.u64 	%rd2, %rd4;
	mov.u32 	%r4, %ntid.x;
	mov.u32 	%r5, %ctaid.x;
	mov.u32 	%r6, %tid.x;
	mad.lo.s32 	%r1, %r4, %r5, %r6;
	setp.ge.u32 	%p1, %r1, %r3;
	@%p1 bra 	$L__BB2_4;
	cvta.to.global.u64 	%rd6, %rd3;
	mul.wide.u32 	%rd7, %r1, 288;
	add.s64 	%rd8, %rd6, %rd7;
	ld.global.u64 	%rd9, [%rd8+280];
	setp.ne.s64 	%p2, %rd9, 0;
	@%p2 bra 	$L__BB2_3;
	mul.lo.s32 	%r10, %r1, 3;
	mul.wide.u32 	%rd25, %r10, 8;
	add.s64 	%rd26, %rd2, %rd25;
	ld.global.u64 	%rd27, [%rd26];
	add.s32 	%r11, %r10, 1;
	mul.wide.u32 	%rd28, %r11, 8;
	add.s64 	%rd29, %rd2, %rd28;
	ld.global.u64 	%rd30, [%rd29];
	add.s32 	%r12, %r10, 2;
	mul.wide.u32 	%rd31, %r12, 8;
	add.s64 	%rd32, %rd2, %rd31;
	ld.global.u64 	%rd33, [%rd32];
	add.s64 	%rd35, %rd3, %rd7;
	{ // callseq 3, 0
	.param .b32 param0;
	st.param.b32 	[param0], %r2;
	.param .b64 param1;
	st.param.b64 	[param1], %rd27;
	.param .b64 param2;
	st.param.b64 	[param2], %rd30;
	.param .b64 param3;
	st.param.b64 	[param3], %rd33;
	.param .b64 param4;
	st.param.b64 	[param4], %rd35;
	.param .b64 retval0;
	call.uni (retval0), 
	_Z35GPU_symmetry_solve_nodeLayer_cornerjmmmP5local, 
	(
	param0, 
	param1, 
	param2, 
	param3, 
	param4
	);
	ld.param.b64 	%rd36, [retval0];
	} // callseq 3
	mul.wide.u32 	%rd38, %r1, 8;
	add.s64 	%rd39, %rd1, %rd38;
	st.global.u64 	[%rd39], %rd36;
	bra.uni 	$L__BB2_4;
$L__BB2_3:
	mul.lo.s32 	%r7, %r1, 3;
	mul.wide.u32 	%rd10, %r7, 8;
	add.s64 	%rd11, %rd2, %rd10;
	ld.global.u64 	%rd12, [%rd11];
	add.s32 	%r8, %r7, 1;
	mul.wide.u32 	%rd13, %r8, 8;
	add.s64 	%rd14, %rd2, %rd13;
	ld.global.u64 	%rd15, [%rd14];
	add.s32 	%r9, %r7, 2;
	mul.wide.u32 	%rd16, %r9, 8;
	add.s64 	%rd17, %rd2, %rd16;
	ld.global.u64 	%rd18, [%rd17];
	add.s64 	%rd20, %rd3, %rd7;
	{ // callseq 2, 0
	.param .b32 param0;
	st.param.b32 	[param0], %r2;
	.param .b64 param1;
	st.param.b64 	[param1], %rd12;
	.param .b64 param2;
	st.param.b64 	[param2], %rd15;
	.param .b64 param3;
	st.param.b64 	[param3], %rd18;
	.param .b64 param4;
	st.param.b64 	[param4], %rd20;
	.param .b64 retval0;
	call.uni (retval0), 
	_Z28GPU_symmetry_solve_nodeLayerjmmmP5local, 
	(
	param0, 
	param1, 
	param2, 
	param3, 
	param4
	);
	ld.param.b64 	%rd21, [retval0];
	} // callseq 2
	mul.wide.u32 	%rd23, %r1, 8;
	add.s64 	%rd24, %rd1, %rd23;
	st.global.u64 	[%rd24], %rd21;
$L__BB2_4:
	ret;

}


// ===== COMPILED SASS (sm_100) =====

	.target	sm_100

	.elftype	@"ET_EXEC"


//--------------------- .note.nv.tkinfo           --------------------------
	.section	.note.nv.tkinfo,"",@"SHT_NOTE"
	.sectionflags	@"SHF_NOTE_NV_TKINFO"
	.tkinfo
        /*0018*/ 	.word	0x00000002
        /*0030*/ 	.string	""
        /*0030*/ 	.string	"ptxas"
        /*0030*/ 	.string	"Cuda compilation tools, release 13.0, V13.0.88"
        /*0030*/ 	.string	"Build cuda_13.0.r13.0/compiler.36424714_0"
        /*0030*/ 	.string	"-arch sm_100 -m 64 "



//--------------------- .note.nv.cuinfo           --------------------------
	.section	.note.nv.cuinfo,"",@"SHT_NOTE"
	.sectionflags	@"SHF_NOTE_NV_CUINFO"
        /*0018*/ 	.short	0x0002
        /*001a*/ 	.short	0x0064
        /*001c*/ 	.short	0x0082
	.zero		2


//--------------------- .nv.info                  --------------------------
	.section	.nv.info,"",@"SHT_CUDA_INFO"
	.align	4


	//----- nvinfo : EIATTR_REGCOUNT
	.align		4
        /*0000*/ 	.byte	0x04, 0x2f
        /*0002*/ 	.short	(.L_3 - .L_2)
	.align		4
.L_2:
        /*0004*/ 	.word	index@(_Z13dim_nodeLayerjPlS_jP5local)
        /*0008*/ 	.word	0x0000002a


	//----- nvinfo : EIATTR_FRAME_SIZE
	.align		4
.L_3:
        /*000c*/ 	.byte	0x04, 0x11
        /*000e*/ 	.short	(.L_5 - .L_4)
	.align		4
.L_4:
        /*0010*/ 	.word	index@($_Z13dim_nodeLayerjPlS_jP5local$_Z35GPU_symmetry_solve_nodeLayer_cornerjmmmP5local)
        /*0014*/ 	.word	0x00000000


	//----- nvinfo : EIATTR_FRAME_SIZE
	.align		4
.L_5:
        /*0018*/ 	.byte	0x04, 0x11
        /*001a*/ 	.short	(.L_7 - .L_6)
	.align		4
.L_6:
        /*001c*/ 	.word	index@($_Z13dim_nodeLayerjPlS_jP5local$_Z28GPU_symmetry_solve_nodeLayerjmmmP5local)
        /*0020*/ 	.word	0x00000000


	//----- nvinfo : EIATTR_FRAME_SIZE
	.align		4
.L_7:
        /*0024*/ 	.byte	0x04, 0x11
        /*0026*/ 	.short	(.L_9 - .L_8)
	.align		4
.L_8:
        /*0028*/ 	.word	index@(_Z13dim_nodeLayerjPlS_jP5local)
        /*002c*/ 	.word	0x00000000


	//----- nvinfo : EIATTR_MIN_STACK_SIZE
	.align		4
.L_9:
        /*0030*/ 	.byte	0x04, 0x12
        /*0032*/ 	.short	(.L_11 - .L_10)
	.align		4
.L_10:
        /*0034*/ 	.word	index@(_Z13dim_nodeLayerjPlS_jP5local)
        /*0038*/ 	.word	0x00000000
.L_11:


//--------------------- .nv.compat                --------------------------
	.section	.nv.compat,"",@"SHT_CUDA_COMPAT_INFO"
	.align	4
        /*0000*/ 	.byte	0x02, 0x09, 0x00, 0x00, 0x02, 0x02, 0x01, 0x00, 0x02, 0x05, 0x05, 0x00, 0x03, 0x07, 0x01, 0x01
        /*0010*/ 	.byte	0x02, 0x03, 0x00, 0x00, 0x02, 0x06, 0x01, 0x00, 0x04, 0x0b, 0x08, 0x00, 0x09, 0x00, 0x00, 0x00
        /*0020*/ 	.byte	0x00, 0x00, 0x00, 0x00


//--------------------- .nv.info._Z13dim_nodeLayerjPlS_jP5local --------------------------
	.section	.nv.info._Z13dim_nodeLayerjPlS_jP5local,"",@"SHT_CUDA_INFO"
	.sectionflags	@""
	.align	4


	//----- nvinfo : EIATTR_CUDA_API_VERSION
	.align		4
        /*0000*/ 	.byte	0x04, 0x37
        /*0002*/ 	.short	(.L_13 - .L_12)
.L_12:
        /*0004*/ 	.word	0x00000082


	//----- nvinfo : EIATTR_KPARAM_INFO
	.align		4
.L_13:
        /*0008*/ 	.byte	0x04, 0x17
        /*000a*/ 	.short	(.L_15 - .L_14)
.L_14:
        /*000c*/ 	.word	0x00000000
        /*0010*/ 	.short	0x0004
        /*0012*/ 	.short	0x0020
        /*0014*/ 	.byte	0x00, 0xf5, 0x21, 0x00


	//----- nvinfo : EIATTR_KPARAM_INFO
	.align		4
.L_15:
        /*0018*/ 	.byte	0x04, 0x17
        /*001a*/ 	.short	(.L_17 - .L_16)
.L_16:
        /*001c*/ 	.word	0x00000000
        /*0020*/ 	.short	0x0003
        /*0022*/ 	.short	0x0018
        /*0024*/ 	.byte	0x00, 0xf0, 0x11, 0x00


	//----- nvinfo : EIATTR_KPARAM_INFO
	.align		4
.L_17:
        /*0028*/ 	.byte	0x04, 0x17
        /*002a*/ 	.short	(.L_19 - .L_18)
.L_18:
        /*002c*/ 	.word	0x00000000
        /*0030*/ 	.short	0x0002
        /*0032*/ 	.short	0x0010
        /*0034*/ 	.byte	0x00, 0xf5, 0x21, 0x00


	//----- nvinfo : EIATTR_KPARAM_INFO
	.align		4
.L_19:
        /*0038*/ 	.byte	0x04, 0x17
        /*003a*/ 	.short	(.L_21 - .L_20)
.L_20:
        /*003c*/ 	.word	0x00000000
        /*0040*/ 	.short	0x0001
        /*0042*/ 	.short	0x0008
        /*0044*/ 	.byte	0x00, 0xf5, 0x21, 0x00


	//----- nvinfo : EIATTR_KPARAM_INFO
	.align		4
.L_21:
        /*0048*/ 	.byte	0x04, 0x17
        /*004a*/ 	.short	(.L_23 - .L_22)
.L_22:
        /*004c*/ 	.word	0x00000000
        /*0050*/ 	.short	0x0000
        /*0052*/ 	.short	0x0000
        /*0054*/ 	.byte	0x00, 0xf0, 0x11, 0x00


	//----- nvinfo : EIATTR_SPARSE_MMA_MASK
	.align		4
.L_23:
        /*0058*/ 	.byte	0x03, 0x50
        /*005a*/ 	.short	0x0000


	//----- nvinfo : EIATTR_MAXREG_COUNT
	.align		4
        /*005c*/ 	.byte	0x03, 0x1b
        /*005e*/ 	.short	0x00ff


	//----- nvinfo : EIATTR_MERCURY_ISA_VERSION
	.align		4
        /*0060*/ 	.byte	0x03, 0x5f
        /*0062*/ 	.short	0x0101


	//----- nvinfo : EIATTR_VRC_CTA_INIT_COUNT
	.align		4
        /*0064*/ 	.byte	0x02, 0x4a
	.zero		1
	.zero		1


	//----- nvinfo : EIATTR_EXIT_INSTR_OFFSETS
	.align		4
        /*0068*/ 	.byte	0x04, 0x1c
        /*006a*/ 	.short	(.L_25 - .L_24)


	//   ....[0]....
.L_24:
        /*006c*/ 	.word	0x00000070


	//   ....[1]....
        /*0070*/ 	.word	0x00000210


	//   ....[2]....
        /*0074*/ 	.word	0x00000340


	//----- nvinfo : EIATTR_CRS_STACK_SIZE
	.align		4
.L_25:
        /*0078*/ 	.byte	0x04, 0x1e
        /*007a*/ 	.short	(.L_27 - .L_26)
.L_26:
        /*007c*/ 	.word	0x00000000


	//----- nvinfo : EIATTR_CBANK_PARAM_SIZE
	.align		4
.L_27:
        /*0080*/ 	.byte	0x03, 0x19
        /*0082*/ 	.short	0x0028


	//----- nvinfo : EIATTR_PARAM_CBANK
	.align		4
        /*0084*/ 	.byte	0x04, 0x0a
        /*0086*/ 	.short	(.L_29 - .L_28)
	.align		4
.L_28:
        /*0088*/ 	.word	index@(.nv.constant0._Z13dim_nodeLayerjPlS_jP5local)
        /*008c*/ 	.short	0x0380
        /*008e*/ 	.short	0x0028


	//----- nvinfo : EIATTR_SW_WAR
	.align		4
.L_29:
        /*0090*/ 	.byte	0x04, 0x36
        /*0092*/ 	.short	(.L_31 - .L_30)
.L_30:
        /*0094*/ 	.word	0x00000008
.L_31:


//--------------------- .nv.callgraph             --------------------------
	.section	.nv.callgraph,"",@"SHT_CUDA_CALLGRAPH"
	.align	4
	.sectionentsize	8
	.align		4
        /*0000*/ 	.word	0x00000000
	.align		4
        /*0004*/ 	.word	0xffffffff
	.align		4
        /*0008*/ 	.word	0x00000000
	.align		4
        /*000c*/ 	.word	0xfffffffe
	.align		4
        /*0010*/ 	.word	0x00000000
	.align		4
        /*0014*/ 	.word	0xfffffffd
	.align		4
        /*0018*/ 	.word	0x00000000
	.align		4
        /*001c*/ 	.word	0xfffffffc


//--------------------- .nv.constant4             --------------------------
	.section	.nv.constant4,"a",@progbits
	.align	8
	.align		8
.nv.constant4:
        /*0000*/ 	.dword	dlocal
	.align		8
        /*0008*/ 	.dword	gdl


//--------------------- .text._Z13dim_nodeLayerjPlS_jP5local --------------------------
	.section	.text._Z13dim_nodeLayerjPlS_jP5local,"ax",@progbits
	.align	128
        .global         _Z13dim_nodeLayerjPlS_jP5local
        .type           _Z13dim_nodeLayerjPlS_jP5local,@function
        .size           _Z13dim_nodeLayerjPlS_jP5local,(.L_x_39 - _Z13dim_nodeLayerjPlS_jP5local)
        .other          _Z13dim_nodeLayerjPlS_jP5local,@"STO_CUDA_ENTRY STV_DEFAULT"
_Z13dim_nodeLayerjPlS_jP5local:
.text._Z13dim_nodeLayerjPlS_jP5local:
[----:B------:R-:W0:Y:S01]  /*0000*/  LDC R1, c[0x0][0x37c] ;  /* 0x0000df00ff017b82 */ /* 0x000e220000000800 */
[----:B------:R-:W1:Y:S01]  /*0010*/  S2R R2, SR_CTAID.X ;  /* 0x0000000000027919 */ /* 0x000e620000002500 */
[----:B------:R-:W1:Y:S01]  /*0020*/  LDCU UR4, c[0x0][0x360] ;  /* 0x00006c00ff0477ac */ /* 0x000e620008000800 */
[----:B------:R-:W1:Y:S01]  /*0030*/  S2R R3, SR_TID.X ;  /* 0x0000000000037919 */ /* 0x000e620000002100 */
[----:B------:R-:W2:Y:S01]  /*0040*/  LDCU UR5, c[0x0][0x398] ;  /* 0x00007300ff0577ac */ /* 0x000ea20008000800 */
[----:B-1----:R-:W-:-:S05]  /*0050*/  IMAD R2, R2, UR4, R3 ;  /* 0x0000000402027c24 */ /* 0x002fca000f8e0203 */
[----:B--2---:R-:W-:-:S13]  /*0060*/  ISETP.GE.U32.AND P0, PT, R2, UR5, PT ;  /* 0x0000000502007c0c */ /* 0x004fda000bf06070 */
[----:B0-----:R-:W-:Y:S05]  /*0070*/  @P0 EXIT ;  /* 0x000000000000094d */ /* 0x001fea0003800000 */
[----:B------:R-:W0:Y:S01]  /*0080*/  LDC.64 R12, c[0x0][0x3a0] ;  /* 0x0000e800ff0c7b82 */ /* 0x000e220000000a00 */
[----:B------:R-:W1:Y:S01]  /*0090*/  LDCU.64 UR36, c[0x0][0x358] ;  /* 0x00006b00ff2477ac */ /* 0x000e620008000a00 */
[----:B0-----:R-:W-:-:S05]  /*00a0*/  IMAD.WIDE.U32 R12, R2, 0x120, R12 ;  /* 0x00000120020c7825 */ /* 0x001fca00078e000c */
[----:B-1----:R-:W2:Y:S02]  /*00b0*/  LDG.E.64 R4, desc[UR36][R12.64+0x118] ;  /* 0x000118240c047981 */ /* 0x002ea4000c1e1b00 */
[----:B--2---:R-:W-:-:S04]  /*00c0*/  ISETP.NE.U32.AND P0, PT, R4, RZ, PT ;  /* 0x000000ff0400720c */ /* 0x004fc80003f05070 */
[----:B------:R-:W-:-:S13]  /*00d0*/  ISETP.NE.AND.EX P0, PT, R5, RZ, PT, P0 ;  /* 0x000000ff0500720c */ /* 0x000fda0003f05300 */
[----:B------:R-:W-:Y:S05]  /*00e0*/  @P0 BRA `(.L_x_0) ;  /* 0x00000000004c0947 */ /* 0x000fea0003800000 */
[----:B------:R-:W0:Y:S01]  /*00f0*/  LDC.64 R16, c[0x0][0x388] ;  /* 0x0000e200ff107b82 */ /* 0x000e220000000a00 */
[----:B------:R-:W-:-:S04]  /*0100*/  IMAD R5, R2, 0x3, RZ ;  /* 0x0000000302057824 */ /* 0x000fc800078e02ff */
[C---:B------:R-:W-:Y:S02]  /*0110*/  VIADD R15, R5.reuse, 0x1 ;  /* 0x00000001050f7836 */ /* 0x040fe40000000000 */
[C---:B------:R-:W-:Y:S02]  /*0120*/  VIADD R3, R5.reuse, 0x2 ;  /* 0x0000000205037836 */ /* 0x040fe40000000000 */
[----:B0-----:R-:W-:-:S04]  /*0130*/  IMAD.WIDE.U32 R4, R5, 0x8, R16 ;  /* 0x0000000805047825 */ /* 0x001fc800078e0010 */
[--C-:B------:R-:W-:Y:S01]  /*0140*/  IMAD.WIDE.U32 R14, R15, 0x8, R16.reuse ;  /* 0x000000080f0e7825 */ /* 0x100fe200078e0010 */
[----:B------:R-:W0:Y:S01]  /*0150*/  LDCU UR4, c[0x0][0x380] ;  /* 0x00007000ff0477ac */ /* 0x000e220008000800 */
[----:B------:R0:W5:Y:S02]  /*0160*/  LDG.E.64 R6, desc[UR36][R4.64] ;  /* 0x0000002404067981 */ /* 0x000164000c1e1b00 */
[----:B------:R-:W-:Y:S02]  /*0170*/  IMAD.WIDE.U32 R16, R3, 0x8, R16 ;  /* 0x0000000803107825 */ /* 0x000fe400078e0010 */
[----:B------:R1:W5:Y:S04]  /*0180*/  LDG.E.64 R8, desc[UR36][R14.64] ;  /* 0x000000240e087981 */ /* 0x000368000c1e1b00 */
[----:B------:R1:W5:Y:S01]  /*0190*/  LDG.E.64 R10, desc[UR36][R16.64] ;  /* 0x00000024100a7981 */ /* 0x000362000c1e1b00 */
[----:B------:R-:W-:Y:S01]  /*01a0*/  MOV R20, 0x1e0 ;  /* 0x000001e000147802 */ /* 0x000fe20000000f00 */
[----:B------:R-:W-:-:S02]  /*01b0*/  IMAD.MOV.U32 R21, RZ, RZ, 0x0 ;  /* 0x00000000ff157424 */ /* 0x000fc400078e00ff */
[----:B0-----:R-:W-:-:S07]  /*01c0*/  IMAD.U32 R4, RZ, RZ, UR4 ;  /* 0x00000004ff047e24 */ /* 0x001fce000f8e00ff */
[----:B-1---5:R-:W-:Y:S05]  /*01d0*/  CALL.REL.NOINC `($_Z13dim_nodeLayerjPlS_jP5local$_Z35GPU_symmetry_solve_nodeLayer_cornerjmmmP5local) ;  /* 0x0000001400e47944 */ /* 0x022fea0003c00000 */
[----:B------:R-:W0:Y:S02]  /*01e0*/  LDC.64 R6, c[0x0][0x390] ;  /* 0x0000e400ff067b82 */ /* 0x000e240000000a00 */
[----:B0-----:R-:W-:-:S05]  /*01f0*/  IMAD.WIDE.U32 R2, R2, 0x8, R6 ;  /* 0x0000000802027825 */ /* 0x001fca00078e0006 */
[----:B------:R-:W-:Y:S01]  /*0200*/  STG.E.64 desc[UR36][R2.64], R4 ;  /* 0x0000000402007986 */ /* 0x000fe2000c101b24 */
[----:B------:R-:W-:Y:S05]  /*0210*/  EXIT ;  /* 0x000000000000794d */ /* 0x000fea0003800000 */
.L_x_0:
        /* <DEDUP_REMOVED lines=14> */
[----:B-1---5:R-:W-:Y:S05]  /*0300*/  CALL.REL.NOINC `($_Z13dim_nodeLayerjPlS_jP5local$_Z28GPU_symmetry_solve_nodeLayerjmmmP5local) ;  /* 0x0000000000107944 */ /* 0x022fea0003c00000 */
[----:B------:R-:W0:Y:S02]  /*0310*/  LDC.64 R6, c[0x0][0x390] ;  /* 0x0000e400ff067b82 */ /* 0x000e240000000a00 */
[----:B0-----:R-:W-:-:S05]  /*0320*/  IMAD.WIDE.U32 R6, R2, 0x8, R6 ;  /* 0x0000000802067825 */ /* 0x001fca00078e0006 */
[----:B------:R-:W-:Y:S01]  /*0330*/  STG.E.64 desc[UR36][R6.64], R4 ;  /* 0x0000000406007986 */ /* 0x000fe2000c101b24 */
[----:B------:R-:W-:Y:S05]  /*0340*/  EXIT ;  /* 0x000000000000794d */ /* 0x000fea0003800000 */
        .type           $_Z13dim_nodeLayerjPlS_jP5local$_Z28GPU_symmetry_solve_nodeLayerjmmmP5local,@function
        .size           $_Z13dim_nodeLayerjPlS_jP5local$_Z28GPU_symmetry_solve_nodeLayerjmmmP5local,($_Z13dim_nodeLayerjPlS_jP5local$_Z35GPU_symmetry_solve_nodeLayer_cornerjmmmP5local - $_Z13dim_nodeLayerjPlS_jP5local$_Z28GPU_symmetry_solve_nodeLayerjmmmP5local)
$_Z13dim_nodeLayerjPlS_jP5local$_Z28GPU_symmetry_solve_nodeLayerjmmmP5local:
[----:B------:R-:W-:-:S05]  /*0350*/  VIADD R1, R1, 0xffffffb0 ;  /* 0xffffffb001017836 */ /* 0x000fca0000000000 */
[----:B------:R-:W-:Y:S04]  /*0360*/  STL [R1+0x4c], R39 ;  /* 0x00004c2701007387 */ /* 0x000fe80000100800 */
        /* <DEDUP_REMOVED lines=9> */
[----:B------:R0:W-:Y:S04]  /*0400*/  STL [R1+0x34], R28 ;  /* 0x0000341c01007387 */ /* 0x0001e80000100800 */
[----:B------:R1:W-:Y:S04]  /*0410*/  STL [R1+0x3c], R31 ;  /* 0x00003c1f01007387 */ /* 0x0003e80000100800 */
[----:B------:R2:W-:Y:S01]  /*0420*/  STL [R1+0x38], R30 ;  /* 0x0000381e01007387 */ /* 0x0005e20000100800 */
[----:B0-----:R-:W0:Y:S05]  /*0430*/  BMOV.32.CLEAR R28, B6 ;  /* 0x00000000061c7355 */ /* 0x001e2a0000100000 */
[----:B------:R3:W-:Y:S01]  /*0440*/  STL [R1+0x20], R23 ;  /* 0x0000201701007387 */ /* 0x0007e20000100800 */
[----:B-1----:R-:W-:-:S02]  /*0450*/  IMAD.MOV.U32 R31, RZ, RZ, R13 ;  /* 0x000000ffff1f7224 */ /* 0x002fc400078e000d */
[----:B--2---:R-:W-:Y:S01]  /*0460*/  IMAD.MOV.U32 R30, RZ, RZ, R12 ;  /* 0x000000ffff1e7224 */ /* 0x004fe200078e000c */
[----:B------:R1:W-:Y:S04]  /*0470*/  STL [R1+0x1c], R22 ;  /* 0x00001c1601007387 */ /* 0x0003e80000100800 */
[----:B------:R2:W-:Y:S01]  /*0480*/  STL [R1+0x10], R19 ;  /* 0x0000101301007387 */ /* 0x0005e20000100800 */
[----:B---3--:R-:W-:-:S03]  /*0490*/  IMAD.MOV.U32 R23, RZ, RZ, R4 ;  /* 0x000000ffff177224 */ /* 0x008fc600078e0004 */
[----:B------:R3:W-:Y:S01]  /*04a0*/  STL [R1+0xc], R18 ;  /* 0x00000c1201007387 */ /* 0x0007e20000100800 */
[----:B-1----:R-:W-:-:S03]  /*04b0*/  IMAD.MOV.U32 R22, RZ, RZ, R6 ;  /* 0x000000ffff167224 */ /* 0x002fc600078e0006 */
[----:B------:R1:W-:Y:S01]  /*04c0*/  STL [R1+0x8], R17 ;  /* 0x0000081101007387 */ /* 0x0003e20000100800 */
[----:B--2---:R-:W-:-:S03]  /*04d0*/  IMAD.MOV.U32 R19, RZ, RZ, R8 ;  /* 0x000000ffff137224 */ /* 0x004fc600078e0008 */
[----:B------:R2:W-:Y:S01]  /*04e0*/  STL [R1+0x4], R16 ;  /* 0x0000041001007387 */ /* 0x0005e20000100800 */
[----:B---3--:R-:W-:-:S03]  /*04f0*/  IMAD.MOV.U32 R18, RZ, RZ, R7 ;  /* 0x000000ffff127224 */ /* 0x008fc600078e0007 */
[----:B------:R3:W-:Y:S01]  /*0500*/  STL [R1], R2 ;  /* 0x0000000201007387 */ /* 0x0007e20000100800 */
[----:B-1----:R-:W-:Y:S02]  /*0510*/  IMAD.MOV.U32 R17, RZ, RZ, R9 ;  /* 0x000000ffff117224 */ /* 0x002fe400078e0009 */
[----:B--2---:R-:W-:Y:S02]  /*0520*/  IMAD.MOV.U32 R16, RZ, RZ, R10 ;  /* 0x000000ffff107224 */ /* 0x004fe400078e000a */
[----:B---3--:R-:W-:Y:S01]  /*0530*/  IMAD.MOV.U32 R2, RZ, RZ, R11 ;  /* 0x000000ffff027224 */ /* 0x008fe200078e000b */
[----:B------:R-:W-:Y:S01]  /*0540*/  POPC R37, R19 ;  /* 0x0000001300257309 */ /* 0x000fe20000000000 */
[----:B------:R-:W1:Y:S01]  /*0550*/  LDC.64 R38, c[0x0][0x358] ;  /* 0x0000d600ff267b82 */ /* 0x000e620000000a00 */
[----:B------:R-:W-:Y:S01]  /*0560*/  VIADD R4, R23, 0xffffffff ;  /* 0xffffffff17047836 */ /* 0x000fe20000000000 */
[----:B------:R-:W-:Y:S01]  /*0570*/  LOP3.LUT R3, R16, R19, R22, 0xfe, !PT ;  /* 0x0000001310037212 */ /* 0x000fe200078efe16 */
[----:B------:R-:W-:Y:S01]  /*0580*/  IMAD.MOV.U32 R6, RZ, RZ, -0x1 ;  /* 0xffffffffff067424 */ /* 0x000fe200078e00ff */
[----:B------:R-:W-:Y:S01]  /*0590*/  BSSY.RECONVERGENT B6, `(.L_x_1) ;  /* 0x0000124000067945 */ /* 0x000fe20003800200 */
[----:B------:R-:W-:-:S02]  /*05a0*/  IMAD.MOV.U32 R25, RZ, RZ, RZ ;  /* 0x000000ffff197224 */ /* 0x000fc400078e00ff */
[----:B------:R-:W2:Y:S02]  /*05b0*/  POPC R0, R17 ;  /* 0x0000001100007309 */ /* 0x000ea40000000000 */
[----:B--2---:R-:W-:Y:S01]  /*05c0*/  IMAD.IADD R37, R37, 0x1, R0 ;  /* 0x0000000125257824 */ /* 0x004fe200078e0200 */
[----:B------:R-:W-:-:S04]  /*05d0*/  SHF.L.U32 R0, R6, R23, RZ ;  /* 0x0000001706007219 */ /* 0x000fc800000006ff */
[----:B------:R-:W-:Y:S02]  /*05e0*/  ISETP.NE.AND P0, PT, R4, R37, PT ;  /* 0x000000250400720c */ /* 0x000fe40003f05270 */
[----:B------:R-:W-:-:S04]  /*05f0*/  LOP3.LUT R0, RZ, R0, RZ, 0x33, !PT ;  /* 0x00000000ff007212 */ /* 0x000fc800078e33ff */
[----:B------:R-:W-:-:S07]  /*0600*/  LOP3.LUT R24, R3, R0, RZ, 0xc, !PT ;  /* 0x0000000003187212 */ /* 0x000fce00078e0cff */
[----:B0-----:R-:W-:Y:S05]  /*0610*/  @P0 BRA `(.L_x_2) ;  /* 0x0000000c00340947 */ /* 0x001fea0003800000 */
[----:B------:R-:W-:Y:S02]  /*0620*/  ISETP.NE.U32.AND P0, PT, R24, RZ, PT ;  /* 0x000000ff1800720c */ /* 0x000fe40003f05070 */
[----:B------:R-:W-:Y:S02]  /*0630*/  CS2R R26, SRZ ;  /* 0x00000000001a7805 */ /* 0x000fe4000001ff00 */
[----:B------:R-:W-:-:S13]  /*0640*/  ISETP.NE.AND.EX P0, PT, R25, RZ, PT, P0 ;  /* 0x000000ff1900720c */ /* 0x000fda0003f05300 */
[----:B------:R-:W-:Y:S05]  /*0650*/  @!P0 BRA `(.L_x_3) ;  /* 0x00000010005c8947 */ /* 0x000fea0003800000 */
[----:B-1----:R-:W-:Y:S02]  /*0660*/  R2UR UR4, R38 ;  /* 0x00000000260472ca */ /* 0x002fe400000e0000 */
[----:B------:R-:W-:-:S13]  /*0670*/  R2UR UR5, R39 ;  /* 0x00000000270572ca */ /* 0x000fda00000e0000 */
[----:B------:R-:W2:Y:S02]  /*0680*/  LDG.E R3, desc[UR4][R30.64+0x14] ;  /* 0x000014041e037981 */ /* 0x000ea4000c1e1900 */
[----:B--2---:R-:W-:-:S04]  /*0690*/  LOP3.LUT P0, RZ, R24, R3, RZ, 0xc0, !PT ;  /* 0x0000000318ff7212 */ /* 0x004fc8000780c0ff */
[----:B------:R-:W-:-:S13]  /*06a0*/  LOP3.LUT P0, RZ, R25, RZ, RZ, 0xc0, P0 ;  /* 0x000000ff19ff7212 */ /* 0x000fda000000c0ff */
[----:B------:R-:W-:Y:S05]  /*06b0*/  @P0 BRA `(.L_x_3) ;  /* 0x0000001000440947 */ /* 0x000fea0003800000 */
[C---:B------:R-:W-:Y:S02]  /*06c0*/  R2UR UR4, R38.reuse ;  /* 0x00000000260472ca */ /* 0x040fe400000e0000 */
[C---:B------:R-:W-:Y:S02]  /*06d0*/  R2UR UR5, R39.reuse ;  /* 0x00000000270572ca */ /* 0x040fe400000e0000 */
[----:B------:R-:W-:Y:S02]  /*06e0*/  R2UR UR6, R38 ;  /* 0x00000000260672ca */ /* 0x000fe400000e0000 */
[----:B------:R-:W-:Y:S02]  /*06f0*/  R2UR UR7, R39 ;  /* 0x00000000270772ca */ /* 0x000fe400000e0000 */
[----:B------:R-:W-:-:S04]  /*0700*/  LEA R4, P0, R37, R30, 0x3 ;  /* 0x0000001e25047211 */ /* 0x000fc800078018ff */
[----:B------:R-:W-:-:S05]  /*0710*/  LEA.HI.X R5, R37, R31, RZ, 0x3, P0 ;  /* 0x0000001f25057211 */ /* 0x000fca00000f1cff */
[----:B------:R0:W-:Y:S04]  /*0720*/  STG.E.64 desc[UR4][R4.64+0x18], R24 ;  /* 0x0000181804007986 */ /* 0x0001e8000c101b04 */
[----:B------:R-:W2:Y:S02]  /*0730*/  LDG.E R3, desc[UR6][R30.64+0x4] ;  /* 0x000004061e037981 */ /* 0x000ea4000c1e1900 */
[----:B--2---:R-:W-:-:S06]  /*0740*/  IMAD.WIDE.U32 R2, R3, 0x8, R30 ;  /* 0x0000000803027825 */ /* 0x004fcc00078e001e */
[----:B------:R-:W2:Y:S02]  /*0750*/  LDG.E.64 R2, desc[UR4][R2.64+0x18] ;  /* 0x0000180402027981 */ /* 0x000ea4000c1e1b00 */
[----:B--2---:R-:W-:-:S04]  /*0760*/  ISETP.NE.U32.AND P0, PT, R2, 0x1, PT ;  /* 0x000000010200780c */ /* 0x004fc80003f05070 */
[----:B------:R-:W-:-:S13]  /*0770*/  ISETP.NE.AND.EX P0, PT, R3, RZ, PT, P0 ;  /* 0x000000ff0300720c */ /* 0x000fda0003f05300 */
[----:B0-----:R-:W-:Y:S05]  /*0780*/  @P0 BRA `(.L_x_4) ;  /* 0x0000000000ec0947 */ /* 0x001fea0003800000 */
[----:B------:R-:W-:Y:S01]  /*0790*/  ISETP.GE.U32.AND P0, PT, R23, 0x2, PT ;  /* 0x000000021700780c */ /* 0x000fe20003f06070 */
[----:B------:R-:W-:-:S12]  /*07a0*/  IMAD.MOV.U32 R0, RZ, RZ, 0x1 ;  /* 0x00000001ff007424 */ /* 0x000fd800078e00ff */
[----:B------:R-:W-:Y:S05]  /*07b0*/  @!P0 BRA `(.L_x_5) ;  /* 0x0000000000b48947 */ /* 0x000fea0003800000 */
[----:B------:R-:W-:Y:S01]  /*07c0*/  BSSY.RELIABLE B0, `(.L_x_6) ;  /* 0x000002b000007945 */ /* 0x000fe20003800100 */
[----:B------:R-:W-:Y:S02]  /*07d0*/  IMAD.MOV.U32 R0, RZ, RZ, 0x1 ;  /* 0x00000001ff007424 */ /* 0x000fe400078e00ff */
[----:B------:R-:W-:-:S07]  /*07e0*/  IMAD.MOV.U32 R9, RZ, RZ, 0x2 ;  /* 0x00000002ff097424 */ /* 0x000fce00078e00ff */
.L_x_12:
[----:B------:R-:W-:Y:S01]  /*07f0*/  ISETP.NE.U32.AND P0, PT, R24, R9, PT ;  /* 0x000000091800720c */ /* 0x000fe20003f05070 */
[----:B0-----:R-:W-:Y:S01]  /*0800*/  IMAD.WIDE.U32 R2, R0, 0x8, R30 ;  /* 0x0000000800027825 */ /* 0x001fe200078e001e */
[----:B------:R-:W-:Y:S02]  /*0810*/  R2UR UR4, R38 ;  /* 0x00000000260472ca */ /* 0x000fe400000e0000 */
[----:B------:R-:W-:Y:S02]  /*0820*/  R2UR UR5, R39 ;  /* 0x00000000270572ca */ /* 0x000fe400000e0000 */
[----:B------:R-:W-:Y:S01]  /*0830*/  ISETP.NE.AND.EX P0, PT, R25, RZ, PT, P0 ;  /* 0x000000ff1900720c */ /* 0x000fe20003f05300 */
[----:B------:R-:W-:Y:S01]  /*0840*/  BSSY.RECONVERGENT B1, `(.L_x_7) ;  /* 0x0000016000017945 */ /* 0x000fe20003800200 */
[----:B------:R-:W-:Y:S02]  /*0850*/  IMAD.MOV.U32 R4, RZ, RZ, 0x1 ;  /* 0x00000001ff047424 */ /* 0x000fe400078e00ff */
[----:B------:R-:W-:-:S07]  /*0860*/  IMAD.MOV.U32 R5, RZ, RZ, 0x0 ;  /* 0x00000000ff057424 */ /* 0x000fce00078e00ff */
[----:B------:R0:W5:Y:S02]  /*0870*/  LDG.E.64 R6, desc[UR4][R2.64+0x18] ;  /* 0x0000180402067981 */ /* 0x000164000c1e1b00 */
[----:B------:R-:W-:Y:S05]  /*0880*/  @!P0 BRA `(.L_x_8) ;  /* 0x0000000000448947 */ /* 0x000fea0003800000 */
[----:B------:R-:W-:Y:S01]  /*0890*/  BSSY.RECONVERGENT B2, `(.L_x_9) ;  /* 0x000000f000027945 */ /* 0x000fe20003800200 */
[----:B------:R-:W-:Y:S02]  /*08a0*/  IMAD.MOV.U32 R4, RZ, RZ, 0x1 ;  /* 0x00000001ff047424 */ /* 0x000fe400078e00ff */
[----:B------:R-:W-:-:S07]  /*08b0*/  IMAD.MOV.U32 R5, RZ, RZ, R37 ;  /* 0x000000ffff057224 */ /* 0x000fce00078e0025 */
.L_x_11:
[----:B-----5:R-:W-:-:S04]  /*08c0*/  ISETP.GE.U32.AND P0, PT, R6, R4, PT ;  /* 0x000000040600720c */ /* 0x020fc80003f06070 */
[----:B------:R-:W-:-:S13]  /*08d0*/  ISETP.GE.U32.AND.EX P0, PT, R7, RZ, PT, P0 ;  /* 0x000000ff0700720c */ /* 0x000fda0003f06100 */
[----:B------:R-:W-:Y:S05]  /*08e0*/  @!P0 BRA `(.L_x_10) ;  /* 0x0000000000248947 */ /* 0x000fea0003800000 */
[----:B------:R-:W-:Y:S01]  /*08f0*/  R2UR UR4, R38 ;  /* 0x00000000260472ca */ /* 0x000fe200000e0000 */
[----:B------:R-:W-:Y:S01]  /*0900*/  VIADD R5, R5, 0xffffffff ;  /* 0xffffffff05057836 */ /* 0x000fe20000000000 */
[----:B------:R-:W-:-:S03]  /*0910*/  R2UR UR5, R39 ;  /* 0x00000000270572ca */ /* 0x000fc600000e0000 */
[----:B0-----:R-:W-:-:S10]  /*0920*/  IMAD.WIDE.U32 R2, R5, 0x8, R30 ;  /* 0x0000000805027825 */ /* 0x001fd400078e001e */
[----:B------:R-:W2:Y:S01]  /*0930*/  LDG.E.64 R2, desc[UR4][R2.64+0x18] ;  /* 0x0000180402027981 */ /* 0x000ea2000c1e1b00 */
[----:B------:R-:W-:Y:S01]  /*0940*/  IMAD.SHL.U32 R4, R4, 0x2, RZ ;  /* 0x0000000204047824 */ /* 0x000fe200078e00ff */
[----:B--2---:R-:W-:-:S04]  /*0950*/  ISETP.NE.U32.AND P0, PT, R2, R9, PT ;  /* 0x000000090200720c */ /* 0x004fc80003f05070 */
[----:B------:R-:W-:-:S13]  /*0960*/  ISETP.NE.AND.EX P0, PT, R3, RZ, PT, P0 ;  /* 0x000000ff0300720c */ /* 0x000fda0003f05300 */
[----:B------:R-:W-:Y:S05]  /*0970*/  @P0 BRA `(.L_x_11) ;  /* 0xfffffffc00d00947 */ /* 0x000fea000383ffff */
.L_x_10:
[----:B------:R-:W-:Y:S05]  /*0980*/  BSYNC.RECONVERGENT B2 ;  /* 0x0000000000027941 */ /* 0x000fea0003800200 */
.L_x_9:
[----:B------:R-:W-:-:S07]  /*0990*/  IMAD.MOV.U32 R5, RZ, RZ, RZ ;  /* 0x000000ffff057224 */ /* 0x000fce00078e00ff */
.L_x_8:
[----:B------:R-:W-:Y:S05]  /*09a0*/  BSYNC.RECONVERGENT B1 ;  /* 0x0000000000017941 */ /* 0x000fea0003800200 */
.L_x_7:
[----:B-----5:R-:W-:-:S04]  /*09b0*/  ISETP.GT.U32.AND P0, PT, R6, R4, PT ;  /* 0x000000040600720c */ /* 0x020fc80003f04070 */
[----:B------:R-:W-:-:S13]  /*09c0*/  ISETP.GT.U32.AND.EX P0, PT, R7, R5, PT, P0 ;  /* 0x000000050700720c */ /* 0x000fda0003f04100 */
[----:B------:R-:W-:Y:S05]  /*09d0*/  @P0 BREAK.RELIABLE B0 ;  /* 0x0000000000000942 */ /* 0x000fea0003800100 */
[----:B------:R-:W-:Y:S05]  /*09e0*/  @P0 BRA `(.L_x_3) ;  /* 0x0000000c00780947 */ /* 0x000fea0003800000 */
[----:B------:R-:W-:-:S04]  /*09f0*/  ISETP.GE.U32.AND P0, PT, R6, R4, PT ;  /* 0x000000040600720c */ /* 0x000fc80003f06070 */
[----:B------:R-:W-:-:S13]  /*0a00*/  ISETP.GE.U32.AND.EX P0, PT, R7, R5, PT, P0 ;  /* 0x000000050700720c */ /* 0x000fda0003f06100 */
[----:B------:R-:W-:Y:S05]  /*0a10*/  @!P0 BREAK.RELIABLE B0 ;  /* 0x0000000000008942 */ /* 0x000fea0003800100 */
[----:B------:R-:W-:Y:S05]  /*0a20*/  @!P0 BRA `(.L_x_5) ;  /* 0x0000000000188947 */ /* 0x000fea0003800000 */
[----:B------:R-:W-:Y:S02]  /*0a30*/  VIADD R0, R0, 0x1 ;  /* 0x0000000100007836 */ /* 0x000fe40000000000 */
[----:B------:R-:W-:-:S03]  /*0a40*/  IMAD.SHL.U32 R9, R9, 0x2, RZ ;  /* 0x0000000209097824 */ /* 0x000fc600078e00ff */
[----:B------:R-:W-:-:S13]  /*0a50*/  ISETP.NE.AND P0, PT, R0, R23, PT ;  /* 0x000000170000720c */ /* 0x000fda0003f05270 */
[----:B------:R-:W-:Y:S05]  /*0a60*/  @P0 BRA `(.L_x_12) ;  /* 0xfffffffc00600947 */ /* 0x000fea000383ffff */
[----:B------:R-:W-:Y:S05]  /*0a70*/  BSYNC.RELIABLE B0 ;  /* 0x0000000000007941 */ /* 0x000fea0003800100 */
.L_x_6:
[----:B------:R-:W-:-:S07]  /*0a80*/  IMAD.MOV.U32 R0, RZ, RZ, R23 ;  /* 0x000000ffff007224 */ /* 0x000fce00078e0017 */
.L_x_5:
[----:B------:R-:W-:-:S13]  /*0a90*/  ISETP.GT.U32.AND P0, PT, R0, R37, PT ;  /* 0x000000250000720c */ /* 0x000fda0003f04070 */
[----:B------:R-:W-:Y:S05]  /*0aa0*/  @!P0 BRA `(.L_x_4) ;  /* 0x0000000000248947 */ /* 0x000fea0003800000 */
[----:B------:R-:W-:Y:S02]  /*0ab0*/  R2UR UR4, R38 ;  /* 0x00000000260472ca */ /* 0x000fe400000e0000 */
[----:B------:R-:W-:-:S13]  /*0ac0*/  R2UR UR5, R39 ;  /* 0x00000000270572ca */ /* 0x000fda00000e0000 */
[----:B0-----:R-:W2:Y:S01]  /*0ad0*/  LDG.E.64 R2, desc[UR4][R30.64+0xf0] ;  /* 0x0000f0041e027981 */ /* 0x001ea2000c1e1b00 */
[----:B------:R-:W-:Y:S02]  /*0ae0*/  IMAD.MOV.U32 R27, RZ, RZ, 0x2 ;  /* 0x00000002ff1b7424 */ /* 0x000fe400078e00ff */
[----:B------:R-:W-:Y:S01]  /*0af0*/  IMAD.MOV.U32 R26, RZ, RZ, RZ ;  /* 0x000000ffff1a7224 */ /* 0x000fe200078e00ff */
[----:B--2---:R-:W-:-:S05]  /*0b00*/  IADD3 R2, P0, PT, R2, 0x1, RZ ;  /* 0x0000000102027810 */ /* 0x004fca0007f1e0ff */
[----:B------:R-:W-:-:S05]  /*0b10*/  IMAD.X R3, RZ, RZ, R3, P0 ;  /* 0x000000ffff037224 */ /* 0x000fca00000e0603 */
[----:B------:R2:W-:Y:S01]  /*0b20*/  STG.E.64 desc[UR4][R30.64+0xf0], R2 ;  /* 0x0000f0021e007986 */ /* 0x0005e2000c101b04 */
[----:B------:R-:W-:Y:S05]  /*0b30*/  BRA `(.L_x_3) ;  /* 0x0000000c00247947 */ /* 0x000fea0003800000 */
.L_x_4:
[----:B------:R-:W-:Y:S02]  /*0b40*/  R2UR UR4, R38 ;  /* 0x00000000260472ca */ /* 0x000fe400000e0000 */
[----:B------:R-:W-:-:S13]  /*0b50*/  R2UR UR5, R39 ;  /* 0x00000000270572ca */ /* 0x000fda00000e0000 */
[----:B0-----:R-:W2:Y:S02]  /*0b60*/  LDG.E R3, desc[UR4][R30.64+0xc] ;  /* 0x00000c041e037981 */ /* 0x001ea4000c1e1900 */
[----:B--2---:R-:W-:-:S04]  /*0b70*/  ISETP.NE.U32.AND P0, PT, R24, R3, PT ;  /* 0x000000031800720c */ /* 0x004fc80003f05070 */
[----:B------:R-:W-:-:S13]  /*0b80*/  ISETP.NE.AND.EX P0, PT, R25, RZ, PT, P0 ;  /* 0x000000ff1900720c */ /* 0x000fda0003f05300 */
[----:B------:R-:W-:Y:S05]  /*0b90*/  @!P0 BRA `(.L_x_13) ;  /* 0x0000000000108947 */ /* 0x000fea0003800000 */
[----:B------:R-:W-:Y:S02]  /*0ba0*/  R2UR UR4, R38 ;  /* 0x00000000260472ca */ /* 0x000fe400000e0000 */
[----:B------:R-:W-:-:S13]  /*0bb0*/  R2UR UR5, R39 ;  /* 0x00000000270572ca */ /* 0x000fda00000e0000 */
[----:B------:R1:W5:Y:S01]  /*0bc0*/  LDG.E R0, desc[UR4][R30.64+0x8] ;  /* 0x000008041e007981 */ /* 0x000362000c1e1900 */
[----:B------:R-:W-:Y:S05]  /*0bd0*/  BRA `(.L_x_14) ;  /* 0x0000000000d47947 */ /* 0x000fea0003800000 */
.L_x_13:
[----:B------:R-:W-:-:S04]  /*0be0*/  ISETP.NE.U32.AND P0, PT, R19, RZ, PT ;  /* 0x000000ff1300720c */ /* 0x000fc80003f05070 */
[----:B------:R-:W-:-:S13]  /*0bf0*/  ISETP.NE.AND.EX P0, PT, R17, RZ, PT, P0 ;  /* 0x000000ff1100720c */ /* 0x000fda0003f05300 */
[----:B------:R-:W-:Y:S05]  /*0c00*/  @!P0 BRA `(.L_x_15) ;  /* 0x0000000000a48947 */ /* 0x000fea0003800000 */
[----:B------:R-:W-:Y:S02]  /*0c10*/  R2UR UR4, R38 ;  /* 0x00000000260472ca */ /* 0x000fe400000e0000 */
[----:B------:R-:W-:-:S13]  /*0c20*/  R2UR UR5, R39 ;  /* 0x00000000270572ca */ /* 0x000fda00000e0000 */
[----:B------:R0:W5:Y:S01]  /*0c30*/  LDG.E R0, desc[UR4][R30.64+0x8] ;  /* 0x000008041e007981 */ /* 0x000162000c1e1900 */
[----:B------:R-:W-:Y:S02]  /*0c40*/  VIADD R23, R23, 0xfffffffe ;  /* 0xfffffffe17177836 */ /* 0x000fe40000000000 */
[----:B------:R-:W-:-:S07]  /*0c50*/  IMAD.MOV.U32 R8, RZ, RZ, 0x1 ;  /* 0x00000001ff087424 */ /* 0x000fce00078e00ff */
.L_x_21:
[----:B------:R-:W-:Y:S01]  /*0c60*/  R2UR UR4, R38 ;  /* 0x00000000260472ca */ /* 0x000fe200000e0000 */
[----:B------:R-:W-:Y:S01]  /*0c70*/  IMAD.WIDE.U32 R4, R23, 0x8, R30 ;  /* 0x0000000817047825 */ /* 0x000fe200078e001e */
[----:B------:R-:W-:-:S13]  /*0c80*/  R2UR UR5, R39 ;  /* 0x00000000270572ca */ /* 0x000fda00000e0000 */
[----:B------:R-:W2:Y:S01]  /*0c90*/  LDG.E.64 R4, desc[UR4][R4.64+0x18] ;  /* 0x0000180404047981 */ /* 0x000ea2000c1e1b00 */
[----:B------:R-:W-:Y:S01]  /*0ca0*/  IMAD.WIDE.U32 R2, R8, 0x8, R30 ;  /* 0x0000000808027825 */ /* 0x000fe200078e001e */
[----:B------:R-:W-:Y:S05]  /*0cb0*/  BSSY.RECONVERGENT B1, `(.L_x_16) ;  /* 0x0000014000017945 */ /* 0x000fea0003800200 */
[----:B-----5:R-:W5:Y:S01]  /*0cc0*/  LDG.E.64 R2, desc[UR4][R2.64+0x18] ;  /* 0x0000180402027981 */ /* 0x020f62000c1e1b00 */
[----:B------:R-:W-:Y:S02]  /*0cd0*/  IMAD.MOV.U32 R6, RZ, RZ, 0x1 ;  /* 0x00000001ff067424 */ /* 0x000fe400078e00ff */
[----:B------:R-:W-:Y:S01]  /*0ce0*/  IMAD.MOV.U32 R7, RZ, RZ, 0x0 ;  /* 0x00000000ff077424 */ /* 0x000fe200078e00ff */
[----:B--2---:R-:W-:-:S04]  /*0cf0*/  ISETP.NE.U32.AND P0, PT, R4, R0, PT ;  /* 0x000000000400720c */ /* 0x004fc80003f05070 */
[----:B------:R-:W-:-:S13]  /*0d00*/  ISETP.NE.AND.EX P0, PT, R5, RZ, PT, P0 ;  /* 0x000000ff0500720c */ /* 0x000fda0003f05300 */
[----:B------:R-:W-:Y:S05]  /*0d10*/  @!P0 BRA `(.L_x_17) ;  /* 0x0000000000348947 */ /* 0x000fea0003800000 */
[----:B------:R-:W-:Y:S01]  /*0d20*/  BSSY.RECONVERGENT B2, `(.L_x_18) ;  /* 0x000000b000027945 */ /* 0x000fe20003800200 */
[----:B------:R-:W-:Y:S02]  /*0d30*/  IMAD.MOV.U32 R6, RZ, RZ, 0x1 ;  /* 0x00000001ff067424 */ /* 0x000fe400078e00ff */
[----:B------:R-:W-:-:S07]  /*0d40*/  IMAD.MOV.U32 R7, RZ, RZ, R0 ;  /* 0x000000ffff077224 */ /* 0x000fce00078e0000 */
.L_x_20:
[----:B-----5:R-:W-:-:S04]  /*0d50*/  ISETP.GE.U32.AND P0, PT, R2, R6, PT ;  /* 0x000000060200720c */ /* 0x020fc80003f06070 */
[----:B------:R-:W-:-:S13]  /*0d60*/  ISETP.GE.U32.AND.EX P0, PT, R3, RZ, PT, P0 ;  /* 0x000000ff0300720c */ /* 0x000fda0003f06100 */
[----:B------:R-:W-:Y:S05]  /*0d70*/  @!P0 BRA `(.L_x_19) ;  /* 0x0000000000148947 */ /* 0x000fea0003800000 */
[----:B------:R-:W-:Y:S01]  /*0d80*/  SHF.R.U32.HI R7, RZ, 0x1, R7 ;  /* 0x00000001ff077819 */ /* 0x000fe20000011607 */
[----:B------:R-:W-:-:S03]  /*0d90*/  IMAD.SHL.U32 R6, R6, 0x2, RZ ;  /* 0x0000000206067824 */ /* 0x000fc600078e00ff */
[----:B------:R-:W-:-:S04]  /*0da0*/  ISETP.NE.U32.AND P0, PT, R4, R7, PT ;  /* 0x000000070400720c */ /* 0x000fc80003f05070 */
[----:B------:R-:W-:-:S13]  /*0db0*/  ISETP.NE.AND.EX P0, PT, R5, RZ, PT, P0 ;  /* 0x000000ff0500720c */ /* 0x000fda0003f05300 */
[----:B------:R-:W-:Y:S05]  /*0dc0*/  @P0 BRA `(.L_x_20) ;  /* 0xfffffffc00e00947 */ /* 0x000fea000383ffff */
.L_x_19:
[----:B------:R-:W-:Y:S05]  /*0dd0*/  BSYNC.RECONVERGENT B2 ;  /* 0x0000000000027941 */ /* 0x000fea0003800200 */
.L_x_18:
[----:B------:R-:W-:-:S07]  /*0de0*/  IMAD.MOV.U32 R7, RZ, RZ, RZ ;  /* 0x000000ffff077224 */ /* 0x000fce00078e00ff */
.L_x_17:
[----:B------:R-:W-:Y:S05]  /*0df0*/  BSYNC.RECONVERGENT B1 ;  /* 0x0000000000017941 */ /* 0x000fea0003800200 */
.L_x_16:
[----:B-----5:R-:W-:-:S04]  /*0e00*/  ISETP.GT.U32.AND P0, PT, R2, R6, PT ;  /* 0x000000060200720c */ /* 0x020fc80003f04070 */
[----:B------:R-:W-:-:S13]  /*0e10*/  ISETP.GT.U32.AND.EX P0, PT, R3, R7, PT, P0 ;  /* 0x000000070300720c */ /* 0x000fda0003f04100 */
[----:B------:R-:W-:Y:S05]  /*0e20*/  @P0 BRA `(.L_x_3) ;  /* 0x0000000800680947 */ /* 0x000fea0003800000 */
[----:B------:R-:W-:-:S04]  /*0e30*/  ISETP.GE.U32.AND P0, PT, R2, R6, PT ;  /* 0x000000060200720c */ /* 0x000fc80003f06070 */
[----:B------:R-:W-:-:S13]  /*0e40*/  ISETP.GE.U32.AND.EX P0, PT, R3, R7, PT, P0 ;  /* 0x000000070300720c */ /* 0x000fda0003f06100 */
[----:B------:R-:W-:Y:S05]  /*0e50*/  @!P0 BRA `(.L_x_14) ;  /* 0x0000000000348947 */ /* 0x000fea0003800000 */
[C---:B------:R-:W-:Y:S01]  /*0e60*/  ISETP.NE.AND P0, PT, R8.reuse, R37, PT ;  /* 0x000000250800720c */ /* 0x040fe20003f05270 */
[----:B------:R-:W-:Y:S02]  /*0e70*/  VIADD R8, R8, 0x1 ;  /* 0x0000000108087836 */ /* 0x000fe40000000000 */
[----:B------:R-:W-:-:S10]  /*0e80*/  VIADD R23, R23, 0xffffffff ;  /* 0xffffffff17177836 */ /* 0x000fd40000000000 */
[----:B------:R-:W-:Y:S05]  /*0e90*/  @P0 BRA `(.L_x_21) ;  /* 0xfffffffc00700947 */ /* 0x000fea000383ffff */
.L_x_15:
[----:B------:R-:W-:Y:S02]  /*0ea0*/  R2UR UR4, R38 ;  /* 0x00000000260472ca */ /* 0x000fe400000e0000 */
[----:B------:R-:W-:-:S13]  /*0eb0*/  R2UR UR5, R39 ;  /* 0x00000000270572ca */ /* 0x000fda00000e0000 */
[----:B------:R-:W2:Y:S01]  /*0ec0*/  LDG.E.64 R2, desc[UR4][R30.64+0xf8] ;  /* 0x0000f8041e027981 */ /* 0x000ea2000c1e1b00 */
[----:B------:R-:W-:Y:S02]  /*0ed0*/  IMAD.MOV.U32 R27, RZ, RZ, 0x4 ;  /* 0x00000004ff1b7424 */ /* 0x000fe400078e00ff */
[----:B------:R-:W-:Y:S01]  /*0ee0*/  IMAD.MOV.U32 R26, RZ, RZ, RZ ;  /* 0x000000ffff1a7224 */ /* 0x000fe200078e00ff */
[----:B--2---:R-:W-:-:S05]  /*0ef0*/  IADD3 R2, P0, PT, R2, 0x1, RZ ;  /* 0x0000000102027810 */ /* 0x004fca0007f1e0ff */
[----:B------:R-:W-:-:S05]  /*0f00*/  IMAD.X R3, RZ, RZ, R3, P0 ;  /* 0x000000ffff037224 */ /* 0x000fca00000e0603 */
[----:B------:R3:W-:Y:S01]  /*0f10*/  STG.E.64 desc[UR4][R30.64+0xf8], R2 ;  /* 0x0000f8021e007986 */ /* 0x0007e2000c101b04 */
[----:B------:R-:W-:Y:S05]  /*0f20*/  BRA `(.L_x_3) ;  /* 0x0000000800287947 */ /* 0x000fea0003800000 */
.L_x_14:
[----:B------:R-:W-:Y:S02]  /*0f30*/  R2UR UR4, R38 ;  /* 0x00000000260472ca */ /* 0x000fe400000e0000 */
[----:B------:R-:W-:-:S13]  /*0f40*/  R2UR UR5, R39 ;  /* 0x00000000270572ca */ /* 0x000fda00000e0000 */
[----:B------:R-:W2:Y:S02]  /*0f50*/  LDG.E R3, desc[UR4][R30.64] ;  /* 0x000000041e037981 */ /* 0x000ea4000c1e1900 */
[----:B--2---:R-:W-:-:S06]  /*0f60*/  IMAD.WIDE.U32 R2, R3, 0x8, R30 ;  /* 0x0000000803027825 */ /* 0x004fcc00078e001e */
[----:B------:R-:W2:Y:S01]  /*0f70*/  LDG.E.64 R2, desc[UR4][R2.64+0x18] ;  /* 0x0000180402027981 */ /* 0x000ea2000c1e1b00 */
[----:B------:R-:W-:-:S04]  /*0f80*/  ISETP.NE.U32.AND P0, PT, R19, RZ, PT ;  /* 0x000000ff1300720c */ /* 0x000fc80003f05070 */
[----:B------:R-:W-:Y:S02]  /*0f90*/  ISETP.NE.AND.EX P1, PT, R17, RZ, PT, P0 ;  /* 0x000000ff1100720c */ /* 0x000fe40003f25300 */
[----:B--2--5:R-:W-:-:S04]  /*0fa0*/  ISETP.NE.U32.AND P0, PT, R2, R0, PT ;  /* 0x000000000200720c */ /* 0x024fc80003f05070 */
[----:B------:R-:W-:-:S13]  /*0fb0*/  ISETP.NE.OR.EX P0, PT, R3, RZ, !P1, P0 ;  /* 0x000000ff0300720c */ /* 0x000fda0004f05700 */
[----:B------:R-:W-:Y:S05]  /*0fc0*/  @P0 BRA `(.L_x_22) ;  /* 0x0000000000a40947 */ /* 0x000fea0003800000 */
[----:B------:R-:W-:Y:S02]  /*0fd0*/  R2UR UR4, R38 ;  /* 0x00000000260472ca */ /* 0x000fe400000e0000 */
[----:B------:R-:W-:-:S13]  /*0fe0*/  R2UR UR5, R39 ;  /* 0x00000000270572ca */ /* 0x000fda00000e0000 */
[----:B------:R2:W5:Y:S01]  /*0ff0*/  LDG.E.64 R6, desc[UR4][R30.64+0x18] ;  /* 0x000018041e067981 */ /* 0x000562000c1e1b00 */
[----:B------:R-:W-:-:S07]  /*1000*/  IMAD.MOV.U32 R10, RZ, RZ, 0x1 ;  /* 0x00000001ff0a7424 */ /* 0x000fce00078e00ff */
.L_x_28:
[----:B------:R-:W-:Y:S01]  /*1010*/  SHF.R.U32.HI R0, RZ, 0x1, R0 ;  /* 0x00000001ff007819 */ /* 0x000fe20000011600 */
[----:B---3--:R-:W-:Y:S01]  /*1020*/  IMAD.WIDE.U32 R2, R10, 0x8, R30 ;  /* 0x000000080a027825 */ /* 0x008fe200078e001e */
[----:B------:R-:W-:Y:S02]  /*1030*/  R2UR UR4, R38 ;  /* 0x00000000260472ca */ /* 0x000fe400000e0000 */
[----:B-----5:R-:W-:Y:S02]  /*1040*/  ISETP.NE.U32.AND P0, PT, R6, R0, PT ;  /* 0x000000000600720c */ /* 0x020fe40003f05070 */
[----:B------:R-:W-:Y:S02]  /*1050*/  R2UR UR5, R39 ;  /* 0x00000000270572ca */ /* 0x000fe400000e0000 */
[----:B------:R-:W-:Y:S01]  /*1060*/  ISETP.NE.AND.EX P0, PT, R7, RZ, PT, P0 ;  /* 0x000000ff0700720c */ /* 0x000fe20003f05300 */
[----:B------:R-:W-:Y:S01]  /*1070*/  BSSY.RECONVERGENT B1, `(.L_x_23) ;  /* 0x0000016000017945 */ /* 0x000fe20003800200 */
[----:B------:R-:W-:-:S02]  /*1080*/  IMAD.MOV.U32 R4, RZ, RZ, 0x1 ;  /* 0x00000001ff047424 */ /* 0x000fc400078e00ff */
[----:B------:R-:W-:-:S07]  /*1090*/  IMAD.MOV.U32 R5, RZ, RZ, 0x0 ;  /* 0x00000000ff057424 */ /* 0x000fce00078e00ff */
[----:B------:R3:W5:Y:S02]  /*10a0*/  LDG.E.64 R8, desc[UR4][R2.64+0x18] ;  /* 0x0000180402087981 */ /* 0x000764000c1e1b00 */
[----:B------:R-:W-:Y:S05]  /*10b0*/  @!P0 BRA `(.L_x_24) ;  /* 0x0000000000448947 */ /* 0x000fea0003800000 */
[----:B------:R-:W-:Y:S01]  /*10c0*/  BSSY.RECONVERGENT B2, `(.L_x_25) ;  /* 0x000000f000027945 */ /* 0x000fe20003800200 */
[----:B------:R-:W-:Y:S02]  /*10d0*/  IMAD.MOV.U32 R5, RZ, RZ, RZ ;  /* 0x000000ffff057224 */ /* 0x000fe400078e00ff */
[----:B------:R-:W-:-:S07]  /*10e0*/  IMAD.MOV.U32 R4, RZ, RZ, 0x1 ;  /* 0x00000001ff047424 */ /* 0x000fce00078e00ff */
.L_x_27:
[----:B-----5:R-:W-:-:S04]  /*10f0*/  ISETP.GE.U32.AND P0, PT, R8, R4, PT ;  /* 0x000000040800720c */ /* 0x020fc80003f06070 */
[----:B------:R-:W-:-:S13]  /*1100*/  ISETP.GE.U32.AND.EX P0, PT, R9, RZ, PT, P0 ;  /* 0x000000ff0900720c */ /* 0x000fda0003f06100 */
[----:B------:R-:W-:Y:S05]  /*1110*/  @!P0 BRA `(.L_x_26) ;  /* 0x0000000000248947 */ /* 0x000fea0003800000 */
[----:B------:R-:W-:Y:S01]  /*1120*/  R2UR UR4, R38 ;  /* 0x00000000260472ca */ /* 0x000fe200000e0000 */
[----:B------:R-:W-:Y:S01]  /*1130*/  VIADD R5, R5, 0x1 ;  /* 0x0000000105057836 */ /* 0x000fe20000000000 */
[----:B------:R-:W-:-:S03]  /*1140*/  R2UR UR5, R39 ;  /* 0x00000000270572ca */ /* 0x000fc600000e0000 */
[----:B---3--:R-:W-:-:S10]  /*1150*/  IMAD.WIDE.U32 R2, R5, 0x8, R30 ;  /* 0x0000000805027825 */ /* 0x008fd400078e001e */
[----:B------:R-:W3:Y:S01]  /*1160*/  LDG.E.64 R2, desc[UR4][R2.64+0x18] ;  /* 0x0000180402027981 */ /* 0x000ee2000c1e1b00 */
[----:B------:R-:W-:Y:S01]  /*1170*/  IMAD.SHL.U32 R4, R4, 0x2, RZ ;  /* 0x0000000204047824 */ /* 0x000fe200078e00ff */
[----:B---3--:R-:W-:-:S04]  /*1180*/  ISETP.NE.U32.AND P0, PT, R2, R0, PT ;  /* 0x000000000200720c */ /* 0x008fc80003f05070 */
[----:B------:R-:W-:-:S13]  /*1190*/  ISETP.NE.AND.EX P0, PT, R3, RZ, PT, P0 ;  /* 0x000000ff0300720c */ /* 0x000fda0003f05300 */
[----:B------:R-:W-:Y:S05]  /*11a0*/  @P0 BRA `(.L_x_27) ;  /* 0xfffffffc00d00947 */ /* 0x000fea000383ffff */
.L_x_26:
[----:B------:R-:W-:Y:S05]  /*11b0*/  BSYNC.RECONVERGENT B2 ;  /* 0x0000000000027941 */ /* 0x000fea0003800200 */
.L_x_25:
[----:B------:R-:W-:-:S07]  /*11c0*/  IMAD.MOV.U32 R5, RZ, RZ, RZ ;  /* 0x000000ffff057224 */ /* 0x000fce00078e00ff */
.L_x_24:
[----:B------:R-:W-:Y:S05]  /*11d0*/  BSYNC.RECONVERGENT B1 ;  /* 0x0000000000017941 */ /* 0x000fea0003800200 */
.L_x_23:
[----:B-----5:R-:W-:-:S04]  /*11e0*/  ISETP.GT.U32.AND P0, PT, R8, R4, PT ;  /* 0x000000040800720c */ /* 0x020fc80003f04070 */
[----:B------:R-:W-:-:S13]  /*11f0*/  ISETP.GT.U32.AND.EX P0, PT, R9, R5, PT, P0 ;  /* 0x000000050900720c */ /* 0x000fda0003f04100 */
[----:B------:R-:W-:Y:S05]  /*1200*/  @P0 BRA `(.L_x_3) ;  /* 0x0000000400700947 */ /* 0x000fea0003800000 */
[----:B------:R-:W-:Y:S02]  /*1210*/  ISETP.GE.U32.AND P0, PT, R8, R4, PT ;  /* 0x000000040800720c */ /* 0x000fe40003f06070 */
[C---:B------:R-:W-:Y:S01]  /*1220*/  ISETP.GE.U32.AND P1, PT, R10.reuse, R37, PT ;  /* 0x000000250a00720c */ /* 0x040fe20003f26070 */
[----:B------:R-:W-:Y:S01]  /*1230*/  VIADD R10, R10, 0x1 ;  /* 0x000000010a0a7836 */ /* 0x000fe20000000000 */
[----:B------:R-:W-:-:S13]  /*1240*/  ISETP.GE.U32.AND.EX P0, PT, R9, R5, PT, P0 ;  /* 0x000000050900720c */ /* 0x000fda0003f06100 */
[----:B------:R-:W-:Y:S05]  /*1250*/  @!P1 BRA P0, `(.L_x_28) ;  /* 0xfffffffc006c9947 */ /* 0x000fea000003ffff */
.L_x_22:
[----:B------:R-:W-:Y:S02]  /*1260*/  R2UR UR4, R38 ;  /* 0x00000000260472ca */ /* 0x000fe400000e0000 */
[----:B------:R-:W-:-:S13]  /*1270*/  R2UR UR5, R39 ;  /* 0x00000000270572ca */ /* 0x000fda00000e0000 */
[----:B---3--:R-:W3:Y:S01]  /*1280*/  LDG.E.64 R2, desc[UR4][R30.64+0x100] ;  /* 0x000100041e027981 */ /* 0x008ee2000c1e1b00 */
[----:B------:R-:W-:Y:S02]  /*1290*/  IMAD.MOV.U32 R27, RZ, RZ, 0x8 ;  /* 0x00000008ff1b7424 */ /* 0x000fe400078e00ff */
[----:B------:R-:W-:Y:S01]  /*12a0*/  IMAD.MOV.U32 R26, RZ, RZ, RZ ;  /* 0x000000ffff1a7224 */ /* 0x000fe200078e00ff */
[----:B---3--:R-:W-:-:S05]  /*12b0*/  IADD3 R2, P0, PT, R2, 0x1, RZ ;  /* 0x0000000102027810 */ /* 0x008fca0007f1e0ff */
[----:B------:R-:W-:-:S05]  /*12c0*/  IMAD.X R3, RZ, RZ, R3, P0 ;  /* 0x000000ffff037224 */ /* 0x000fca00000e0603 */
[----:B------:R4:W-:Y:S01]  /*12d0*/  STG.E.64 desc[UR4][R30.64+0x100], R2 ;  /* 0x000100021e007986 */ /* 0x0009e2000c101b04 */
[----:B------:R-:W-:Y:S05]  /*12e0*/  BRA `(.L_x_3) ;  /* 0x0000000400387947 */ /* 0x000fea0003800000 */
.L_x_2:
[----:B-1----:R-:W-:Y:S02]  /*12f0*/  R2UR UR4, R38 ;  /* 0x00000000260472ca */ /* 0x002fe400000e0000 */
[----:B------:R-:W-:-:S13]  /*1300*/  R2UR UR5, R39 ;  /* 0x00000000270572ca */ /* 0x000fda00000e0000 */
[----:B------:R-:W2:Y:S01]  /*1310*/  LDG.E R0, desc[UR4][R30.64] ;  /* 0x000000041e007981 */ /* 0x000ea2000c1e1900 */
[----:B------:R-:W-:Y:S01]  /*1320*/  BSSY.RELIABLE B0, `(.L_x_29) ;  /* 0x0000021000007945 */ /* 0x000fe20003800100 */
[----:B--2---:R-:W-:-:S13]  /*1330*/  ISETP.GT.U32.AND P0, PT, R0, R37, PT ;  /* 0x000000250000720c */ /* 0x004fda0003f04070 */
[----:B------:R-:W-:Y:S05]  /*1340*/  @!P0 BRA `(.L_x_30) ;  /* 0x0000000000148947 */ /* 0x000fea0003800000 */
[----:B------:R-:W-:Y:S02]  /*1350*/  R2UR UR4, R38 ;  /* 0x00000000260472ca */ /* 0x000fe400000e0000 */
[----:B------:R-:W-:-:S13]  /*1360*/  R2UR UR5, R39 ;  /* 0x00000000270572ca */ /* 0x000fda00000e0000 */
[----:B------:R-:W2:Y:S02]  /*1370*/  LDG.E R3, desc[UR4][R30.64+0x10] ;  /* 0x000010041e037981 */ /* 0x000ea4000c1e1900 */
[----:B--2---:R-:W-:Y:S01]  /*1380*/  LOP3.LUT R24, R24, R3, RZ, 0x30, !PT ;  /* 0x0000000318187212 */ /* 0x004fe200078e30ff */
[----:B------:R-:W-:Y:S06]  /*1390*/  BRA `(.L_x_31) ;  /* 0x0000000000507947 */ /* 0x000fec0003800000 */
.L_x_30:
[----:B------:R-:W-:Y:S02]  /*13a0*/  R2UR UR4, R38 ;  /* 0x00000000260472ca */ /* 0x000fe400000e0000 */
[----:B------:R-:W-:-:S13]  /*13b0*/  R2UR UR5, R39 ;  /* 0x00000000270572ca */ /* 0x000fda00000e0000 */
[----:B------:R-:W2:Y:S02]  /*13c0*/  LDG.E R0, desc[UR4][R30.64+0x4] ;  /* 0x000004041e007981 */ /* 0x000ea4000c1e1900 */
[----:B--2---:R-:W-:-:S13]  /*13d0*/  ISETP.NE.AND P0, PT, R0, R37, PT ;  /* 0x000000250000720c */ /* 0x004fda0003f05270 */
[----:B------:R-:W-:Y:S05]  /*13e0*/  @P0 BRA `(.L_x_31) ;  /* 0x00000000003c0947 */ /* 0x000fea0003800000 */
[----:B------:R-:W-:Y:S02]  /*13f0*/  R2UR UR4, R38 ;  /* 0x00000000260472ca */ /* 0x000fe400000e0000 */
[----:B------:R-:W-:-:S13]  /*1400*/  R2UR UR5, R39 ;  /* 0x00000000270572ca */ /* 0x000fda00000e0000 */
[----:B------:R-:W2:Y:S01]  /*1410*/  LDG.E R3, desc[UR4][R30.64+0x10] ;  /* 0x000010041e037981 */ /* 0x000ea2000c1e1900 */
[----:B------:R-:W-:Y:S02]  /*1420*/  CS2R R26, SRZ ;  /* 0x00000000001a7805 */ /* 0x000fe4000001ff00 */
[----:B--2---:R-:W-:-:S04]  /*1430*/  LOP3.LUT R0, R19, R3, RZ, 0xc0, !PT ;  /* 0x0000000313007212 */ /* 0x004fc800078ec0ff */
[----:B------:R-:W-:-:S04]  /*1440*/  ISETP.NE.U32.AND P0, PT, R0, RZ, PT ;  /* 0x000000ff0000720c */ /* 0x000fc80003f05070 */
[----:B------:R-:W-:-:S13]  /*1450*/  ISETP.NE.AND.EX P0, PT, RZ, RZ, PT, P0 ;  /* 0x000000ffff00720c */ /* 0x000fda0003f05300 */
[----:B------:R-:W-:Y:S05]  /*1460*/  @!P0 BREAK.RELIABLE B0 ;  /* 0x0000000000008942 */ /* 0x000fea0003800100 */
[----:B------:R-:W-:Y:S05]  /*1470*/  @!P0 BRA `(.L_x_3) ;  /* 0x0000000000d48947 */ /* 0x000fea0003800000 */
[----:B------:R-:W-:-:S04]  /*1480*/  ISETP.NE.U32.AND P0, PT, R0, R3, PT ;  /* 0x000000030000720c */ /* 0x000fc80003f05070 */
[----:B------:R-:W-:-:S04]  /*1490*/  ISETP.NE.AND.EX P0, PT, RZ, RZ, PT, P0 ;  /* 0x000000ffff00720c */ /* 0x000fc80003f05300 */
[----:B------:R-:W-:Y:S02]  /*14a0*/  SEL R3, R3, 0xffffffff, P0 ;  /* 0xffffffff03037807 */ /* 0x000fe40000000000 */
[----:B------:R-:W-:Y:S02]  /*14b0*/  SEL R0, RZ, 0xffffffff, P0 ;  /* 0xffffffffff007807 */ /* 0x000fe40000000000 */
[----:B------:R-:W-:Y:S02]  /*14c0*/  LOP3.LUT R24, R24, R3, RZ, 0xc0, !PT ;  /* 0x0000000318187212 */ /* 0x000fe400078ec0ff */
[----:B------:R-:W-:-:S07]  /*14d0*/  LOP3.LUT R25, R25, R0, RZ, 0xc0, !PT ;  /* 0x0000000019197212 */ /* 0x000fce00078ec0ff */
.L_x_31:
[----:B------:R-:W-:Y:S02]  /*14e0*/  ISETP.NE.U32.AND P0, PT, R24, RZ, PT ;  /* 0x000000ff1800720c */ /* 0x000fe40003f05070 */
[----:B------:R-:W-:Y:S02]  /*14f0*/  CS2R R26, SRZ ;  /* 0x00000000001a7805 */ /* 0x000fe4000001ff00 */
[----:B------:R-:W-:-:S13]  /*1500*/  ISETP.NE.AND.EX P0, PT, R25, RZ, PT, P0 ;  /* 0x000000ff1900720c */ /* 0x000fda0003f05300 */
[----:B------:R-:W-:Y:S05]  /*1510*/  @!P0 BREAK.RELIABLE B0 ;  /* 0x0000000000008942 */ /* 0x000fea0003800100 */
[----:B------:R-:W-:Y:S05]  /*1520*/  @!P0 BRA `(.L_x_3) ;  /* 0x0000000000a88947 */ /* 0x000fea0003800000 */
[----:B------:R-:W-:Y:S05]  /*1530*/  BSYNC.RELIABLE B0 ;  /* 0x0000000000007941 */ /* 0x000fea0003800100 */
.L_x_29:
[C---:B------:R-:W-:Y:S02]  /*1540*/  LEA RZ, P0, R37.reuse, R30, 0x3 ;  /* 0x0000001e25ff7211 */ /* 0x040fe400078018ff */
[----:B------:R-:W-:Y:S02]  /*1550*/  CS2R R26, SRZ ;  /* 0x00000000001a7805 */ /* 0x000fe4000001ff00 */
[----:B------:R-:W-:-:S09]  /*1560*/  LEA.HI.X R37, R37, R31, RZ, 0x3, P0 ;  /* 0x0000001f25257211 */ /* 0x000fd200000f1cff */
.L_x_32:
[----:B------:R-:W-:Y:S01]  /*1570*/  POPC R0, R19 ;  /* 0x0000001300007309 */ /* 0x000fe20000000000 */
[----:B------:R-:W-:Y:S01]  /*1580*/  IADD3 R11, P0, PT, RZ, -R24, RZ ;  /* 0x80000018ff0b7210 */ /* 0x000fe20007f1e0ff */
[----:B------:R-:W-:Y:S01]  /*1590*/  IMAD.MOV.U32 R4, RZ, RZ, R23 ;  /* 0x000000ffff047224 */ /* 0x000fe200078e0017 */
[----:B------:R-:W-:Y:S01]  /*15a0*/  R2UR UR4, R38 ;  /* 0x00000000260472ca */ /* 0x000fe200000e0000 */
[----:B------:R-:W-:Y:S01]  /*15b0*/  IMAD.MOV.U32 R12, RZ, RZ, R30 ;  /* 0x000000ffff0c7224 */ /* 0x000fe200078e001e */
[----:B------:R-:W-:Y:S01]  /*15c0*/  R2UR UR5, R39 ;  /* 0x00000000270572ca */ /* 0x000fe200000e0000 */
[----:B------:R-:W-:Y:S01]  /*15d0*/  IMAD.MOV.U32 R13, RZ, RZ, R31 ;  /* 0x000000ffff0d7224 */ /* 0x000fe200078e001f */
[----:B------:R-:W-:Y:S01]  /*15e0*/  LOP3.LUT R10, R24, R11, RZ, 0xc0, !PT ;  /* 0x0000000b180a7212 */ /* 0x000fe200078ec0ff */
[----:B------:R-:W0:Y:S01]  /*15f0*/  POPC R3, R17 ;  /* 0x0000001100037309 */ /* 0x000e220000000000 */
[----:B------:R-:W-:Y:S01]  /*1600*/  MOV R20, 0x1720 ;  /* 0x0000172000147802 */ /* 0x000fe20000000f00 */
[----:B------:R-:W-:Y:S01]  /*1610*/  IMAD.MOV.U32 R21, RZ, RZ, 0x0 ;  /* 0x00000000ff157424 */ /* 0x000fe200078e00ff */
[----:B------:R-:W-:-:S02]  /*1620*/  LOP3.LUT R6, R10, R22, RZ, 0xfc, !PT ;  /* 0x000000160a067212 */ /* 0x000fc400078efcff */
[----:B------:R-:W-:Y:S01]  /*1630*/  LOP3.LUT R8, R10, R19, RZ, 0xfc, !PT ;  /* 0x000000130a087212 */ /* 0x000fe200078efcff */
[----:B0-----:R-:W-:Y:S02]  /*1640*/  IMAD.IADD R3, R0, 0x1, R3 ;  /* 0x0000000100037824 */ /* 0x001fe400078e0203 */
[----:B------:R-:W-:Y:S02]  /*1650*/  IMAD.X R0, RZ, RZ, ~R25, P0 ;  /* 0x000000ffff007224 */ /* 0x000fe400000e0e19 */
[----:B------:R-:W-:-:S03]  /*1660*/  IMAD.U32 R36, R3, 0x8, R30 ;  /* 0x0000000803247824 */ /* 0x000fc600078e001e */
[----:B------:R-:W-:Y:S02]  /*1670*/  LOP3.LUT R11, R25, R0, RZ, 0xc0, !PT ;  /* 0x00000000190b7212 */ /* 0x000fe400078ec0ff */
[----:B------:R-:W-:Y:S02]  /*1680*/  LOP3.LUT R0, R10, R16, RZ, 0xfc, !PT ;  /* 0x000000100a007212 */ /* 0x000fe400078efcff */
[C---:B------:R-:W-:Y:S01]  /*1690*/  LOP3.LUT R7, R11.reuse, R18, RZ, 0xfc, !PT ;  /* 0x000000120b077212 */ /* 0x040fe200078efcff */
[----:B------:R0:W-:Y:S01]  /*16a0*/  STG.E.64 desc[UR4][R36.64+0x18], R10 ;  /* 0x0000180a24007986 */ /* 0x0001e2000c101b04 */
[C---:B------:R-:W-:Y:S02]  /*16b0*/  LOP3.LUT R3, R11.reuse, R2, RZ, 0xfc, !PT ;  /* 0x000000020b037212 */ /* 0x040fe400078efcff */
[C---:B------:R-:W-:Y:S01]  /*16c0*/  SHF.L.U64.HI R7, R6.reuse, 0x1, R7 ;  /* 0x0000000106077819 */ /* 0x040fe20000010207 */
[----:B------:R-:W-:Y:S01]  /*16d0*/  IMAD.SHL.U32 R6, R6, 0x2, RZ ;  /* 0x0000000206067824 */ /* 0x000fe200078e00ff */
[----:B------:R-:W-:-:S02]  /*16e0*/  LOP3.LUT R9, R11, R17, RZ, 0xfc, !PT ;  /* 0x000000110b097212 */ /* 0x000fc400078efcff */
[--C-:B0-----:R-:W-:Y:S02]  /*16f0*/  SHF.R.U64 R10, R0, 0x1, R3.reuse ;  /* 0x00000001000a7819 */ /* 0x101fe40000001203 */
[----:B------:R-:W-:-:S07]  /*1700*/  SHF.R.U32.HI R11, RZ, 0x1, R3 ;  /* 0x00000001ff0b7819 */ /* 0x000fce0000011603 */
[----:B------:R-:W-:Y:S05]  /*1710*/  CALL.REL.NOINC `($_Z13dim_nodeLayerjPlS_jP5local$_Z28GPU_symmetry_solve_nodeLayerjmmmP5local) ;  /* 0xffffffec000c7944 */ /* 0x000fea0003c3ffff */
[-C--:B------:R-:W-:Y:S02]  /*1720*/  IADD3 R3, P0, PT, RZ, -R24.reuse, RZ ;  /* 0x80000018ff037210 */ /* 0x080fe40007f1e0ff */
[----:B------:R-:W-:Y:S02]  /*1730*/  IADD3 R27, P1, PT, R4, R27, RZ ;  /* 0x0000001b041b7210 */ /* 0x000fe40007f3e0ff */
[----:B------:R-:W-:Y:S01]  /*1740*/  LOP3.LUT R3, R24, R3, RZ, 0xc0, !PT ;  /* 0x0000000318037212 */ /* 0x000fe200078ec0ff */
[----:B------:R-:W-:Y:S02]  /*1750*/  IMAD.X R0, RZ, RZ, ~R25, P0 ;  /* 0x000000ffff007224 */ /* 0x000fe400000e0e19 */
[----:B------:R-:W-:Y:S01]  /*1760*/  IMAD.X R26, R5, 0x1, R26, P1 ;  /* 0x00000001051a7824 */ /* 0x000fe200008e061a */
[----:B------:R-:W-:Y:S02]  /*1770*/  ISETP.NE.U32.AND P0, PT, R3, R24, PT ;  /* 0x000000180300720c */ /* 0x000fe40003f05070 */
[----:B------:R-:W-:-:S02]  /*1780*/  LOP3.LUT R0, R25, R0, RZ, 0xc0, !PT ;  /* 0x0000000019007212 */ /* 0x000fc400078ec0ff */
[----:B------:R-:W-:Y:S02]  /*1790*/  LOP3.LUT R24, R3, R24, RZ, 0x3c, !PT ;  /* 0x0000001803187212 */ /* 0x000fe400078e3cff */
[CC--:B------:R-:W-:Y:S02]  /*17a0*/  ISETP.NE.AND.EX P0, PT, R0.reuse, R25.reuse, PT, P0 ;  /* 0x000000190000720c */ /* 0x0c0fe40003f05300 */
[----:B------:R-:W-:-:S11]  /*17b0*/  LOP3.LUT R25, R0, R25, RZ, 0x3c, !PT ;  /* 0x0000001900197212 */ /* 0x000fd600078e3cff */
[----:B------:R-:W-:Y:S05]  /*17c0*/  @P0 BRA `(.L_x_32) ;  /* 0xfffffffc00680947 */ /* 0x000fea000383ffff */
.L_x_3:
[----:B------:R-:W-:Y:S05]  /*17d0*/  BSYNC.RECONVERGENT B6 ;  /* 0x0000000000067941 */ /* 0x000fea0003800200 */
.L_x_1:
[----:B------:R-:W5:Y:S01]  /*17e0*/  LDL R20, [R1+0x14] ;  /* 0x0000140001147983 */ /* 0x000f620000100800 */
[----:B------:R1:W-:Y:S05]  /*17f0*/  BMOV.32 B6, R28 ;  /* 0x0000001c06007356 */ /* 0x0003ea0000000000 */
[----:B------:R-:W5:Y:S01]  /*1800*/  LDL R21, [R1+0x18] ;  /* 0x0000180001157983 */ /* 0x000f620000100800 */
[----:B------:R-:W-:Y:S02]  /*1810*/  IMAD.MOV.U32 R4, RZ, RZ, R27 ;  /* 0x000000ffff047224 */ /* 0x000fe400078e001b */
[----:B------:R-:W-:Y:S01]  /*1820*/  IMAD.MOV.U32 R5, RZ, RZ, R26 ;  /* 0x000000ffff057224 */ /* 0x000fe200078e001a */
[----:B0-234-:R-:W5:Y:S04]  /*1830*/  LDL R2, [R1] ;  /* 0x0000000001027983 */ /* 0x01df680000100800 */
[----:B------:R-:W5:Y:S04]  /*1840*/  LDL R16, [R1+0x4] ;  /* 0x0000040001107983 */ /* 0x000f680000100800 */
        /* <DEDUP_REMOVED lines=9> */
[----:B-1----:R-:W5:Y:S04]  /*18e0*/  LDL R28, [R1+0x34] ;  /* 0x00003400011c7983 */ /* 0x002f680000100800 */
[----:B------:R-:W5:Y:S04]  /*18f0*/  LDL R30, [R1+0x38] ;  /* 0x00003800011e7983 */ /* 0x000f680000100800 */
[----:B------:R-:W5:Y:S04]  /*1900*/  LDL R31, [R1+0x3c] ;  /* 0x00003c00011f7983 */ /* 0x000f680000100800 */
[----:B------:R-:W5:Y:S04]  /*1910*/  LDL R36, [R1+0x40] ;  /* 0x0000400001247983 */ /* 0x000f680000100800 */
[----:B------:R-:W5:Y:S04]  /*1920*/  LDL R37, [R1+0x44] ;  /* 0x0000440001257983 */ /* 0x000f680000100800 */
[----:B------:R-:W5:Y:S04]  /*1930*/  LDL R38, [R1+0x48] ;  /* 0x0000480001267983 */ /* 0x000f680000100800 */
[----:B------:R0:W5:Y:S02]  /*1940*/  LDL R39, [R1+0x4c] ;  /* 0x00004c0001277983 */ /* 0x0001640000100800 */
[----:B0-----:R-:W-:Y:S01]  /*1950*/  VIADD R1, R1, 0x50 ;  /* 0x0000005001017836 */ /* 0x001fe20000000000 */
[----:B-----5:R-:W-:Y:S06]  /*1960*/  RET.REL.NODEC R20 `(_Z13dim_nodeLayerjPlS_jP5local) ;  /* 0xffffffe414a47950 */ /* 0x020fec0003c3ffff */
        .type           $_Z13dim_nodeLayerjPlS_jP5local$_Z35GPU_symmetry_solve_nodeLayer_cornerjmmmP5local,@function
        .size           $_Z13dim_nodeLayerjPlS_jP5local$_Z35GPU_symmetry_solve_nodeLayer_cornerjmmmP5local,(.L_x_39 - $_Z13dim_nodeLayerjPlS_jP5local$_Z35GPU_symmetry_solve_nodeLayer_cornerjmmmP5local)
$_Z13dim_nodeLayerjPlS_jP5local$_Z35GPU_symmetry_solve_nodeLayer_cornerjmmmP5local:
        /* <DEDUP_REMOVED lines=33> */
[----:B------:R-:W-:Y:S01]  /*1b80*/  IMAD.MOV.U32 R4, RZ, RZ, -0x1 ;  /* 0xffffffffff047424 */ /* 0x000fe200078e00ff */
[----:B------:R-:W-:Y:S01]  /*1b90*/  LOP3.LUT R27, R16, R19, R22, 0xfe, !PT ;  /* 0x00000013101b7212 */ /* 0x000fe200078efe16 */
[----:B------:R-:W-:Y:S04]  /*1ba0*/  BSSY.RECONVERGENT B6, `(.L_x_33) ;  /* 0x000004a000067945 */ /* 0x000fe80003800200 */
[----:B------:R-:W2:Y:S02]  /*1bb0*/  POPC R3, R17 ;  /* 0x0000001100037309 */ /* 0x000ea40000000000 */
[----:B--2---:R-:W-:Y:S01]  /*1bc0*/  IMAD.IADD R31, R0, 0x1, R3 ;  /* 0x00000001001f7824 */ /* 0x004fe200078e0203 */
[----:B------:R-:W-:Y:S01]  /*1bd0*/  SHF.L.U32 R0, R4, R23, RZ ;  /* 0x0000001704007219 */ /* 0x000fe200000006ff */
[----:B------:R-:W-:-:S03]  /*1be0*/  VIADD R3, R23, 0xffffffff ;  /* 0xffffffff17037836 */ /* 0x000fc60000000000 */
[----:B------:R-:W-:Y:S02]  /*1bf0*/  LOP3.LUT R0, RZ, R0, RZ, 0x33, !PT ;  /* 0x00000000ff007212 */ /* 0x000fe400078e33ff */
[----:B------:R-:W-:Y:S02]  /*1c00*/  ISETP.NE.AND P0, PT, R3, R31, PT ;  /* 0x0000001f0300720c */ /* 0x000fe40003f05270 */
[----:B------:R-:W-:-:S11]  /*1c10*/  LOP3.LUT R27, R27, R0, RZ, 0xc, !PT ;  /* 0x000000001b1b7212 */ /* 0x000fd600078e0cff */
[----:B0-----:R-:W-:Y:S05]  /*1c20*/  @P0 BRA `(.L_x_34) ;  /* 0x0000000000380947 */ /* 0x001fea0003800000 */
[----:B------:R-:W-:Y:S02]  /*1c30*/  ISETP.NE.U32.AND P0, PT, R27, RZ, PT ;  /* 0x000000ff1b00720c */ /* 0x000fe40003f05070 */
[----:B------:R-:W-:Y:S02]  /*1c40*/  CS2R R24, SRZ ;  /* 0x0000000000187805 */ /* 0x000fe4000001ff00 */
[----:B------:R-:W-:-:S13]  /*1c50*/  ISETP.NE.AND.EX P0, PT, RZ, RZ, PT, P0 ;  /* 0x000000ffff00720c */ /* 0x000fda0003f05300 */
[----:B------:R-:W-:Y:S05]  /*1c60*/  @!P0 BRA `(.L_x_35) ;  /* 0x0000000000f48947 */ /* 0x000fea0003800000 */
[----:B-1----:R-:W-:Y:S01]  /*1c70*/  R2UR UR4, R38 ;  /* 0x00000000260472ca */ /* 0x002fe200000e0000 */
[----:B------:R-:W-:Y:S01]  /*1c80*/  IMAD.MOV.U32 R2, RZ, RZ, R27 ;  /* 0x000000ffff027224 */ /* 0x000fe200078e001b */
[----:B------:R-:W-:Y:S01]  /*1c90*/  R2UR UR5, R39 ;  /* 0x00000000270572ca */ /* 0x000fe200000e0000 */
[----:B------:R-:W-:Y:S01]  /*1ca0*/  IMAD.MOV.U32 R3, RZ, RZ, RZ ;  /* 0x000000ffff037224 */ /* 0x000fe200078e00ff */
[C---:B------:R-:W-:Y:S01]  /*1cb0*/  LEA R4, P0, R31.reuse, R36, 0x3 ;  /* 0x000000241f047211 */ /* 0x040fe200078018ff */
[----:B------:R-:W-:Y:S02]  /*1cc0*/  IMAD.MOV.U32 R25, RZ, RZ, 0x8 ;  /* 0x00000008ff197424 */ /* 0x000fe400078e00ff */
[----:B------:R-:W-:Y:S01]  /*1cd0*/  IMAD.MOV.U32 R24, RZ, RZ, RZ ;  /* 0x000000ffff187224 */ /* 0x000fe200078e00ff */
[----:B------:R-:W-:-:S07]  /*1ce0*/  LEA.HI.X R5, R31, R37, RZ, 0x3, P0 ;  /* 0x000000251f057211 */ /* 0x000fce00000f1cff */
[----:B------:R0:W-:Y:S01]  /*1cf0*/  STG.E.64 desc[UR4][R4.64+0x18], R2 ;  /* 0x0000180204007986 */ /* 0x0001e2000c101b04 */
[----:B------:R-:W-:Y:S05]  /*1d00*/  BRA `(.L_x_35) ;  /* 0x0000000000cc7947 */ /* 0x000fea0003800000 */
.L_x_34:
[----:B-1----:R-:W-:Y:S02]  /*1d10*/  R2UR UR4, R38 ;  /* 0x00000000260472ca */ /* 0x002fe400000e0000 */
[----:B------:R-:W-:-:S13]  /*1d20*/  R2UR UR5, R39 ;  /* 0x00000000270572ca */ /* 0x000fda00000e0000 */
[----:B------:R-:W2:Y:S01]  /*1d30*/  LDG.E R0, desc[UR4][R36.64] ;  /* 0x0000000424007981 */ /* 0x000ea2000c1e1900 */
[----:B------:R-:W-:Y:S02]  /*1d40*/  CS2R R24, SRZ ;  /* 0x0000000000187805 */ /* 0x000fe4000001ff00 */
[----:B--2---:R-:W-:-:S13]  /*1d50*/  ISETP.GT.U32.AND P0, PT, R0, R31, PT ;  /* 0x0000001f0000720c */ /* 0x004fda0003f04070 */
[----:B------:R-:W-:-:S04]  /*1d60*/  @P0 LOP3.LUT R27, R27, 0x7ffffffd, RZ, 0xc0, !PT ;  /* 0x7ffffffd1b1b0812 */ /* 0x000fc800078ec0ff */
[----:B------:R-:W-:-:S04]  /*1d70*/  ISETP.NE.U32.AND P0, PT, R27, RZ, PT ;  /* 0x000000ff1b00720c */ /* 0x000fc80003f05070 */
[----:B------:R-:W-:-:S13]  /*1d80*/  ISETP.NE.AND.EX P0, PT, RZ, RZ, PT, P0 ;  /* 0x000000ffff00720c */ /* 0x000fda0003f05300 */
[----:B------:R-:W-:Y:S05]  /*1d90*/  @!P0 BRA `(.L_x_35) ;  /* 0x0000000000a88947 */ /* 0x000fea0003800000 */
[C---:B------:R-:W-:Y:S01]  /*1da0*/  LEA RZ, P0, R31.reuse, R36, 0x3 ;  /* 0x000000241fff7211 */ /* 0x040fe200078018ff */
[----:B------:R-:W-:Y:S01]  /*1db0*/  IMAD.MOV.U32 R26, RZ, RZ, RZ ;  /* 0x000000ffff1a7224 */ /* 0x000fe200078e00ff */
[----:B------:R-:W-:Y:S02]  /*1dc0*/  CS2R R24, SRZ ;  /* 0x0000000000187805 */ /* 0x000fe4000001ff00 */
[----:B------:R-:W-:-:S09]  /*1dd0*/  LEA.HI.X R31, R31, R37, RZ, 0x3, P0 ;  /* 0x000000251f1f7211 */ /* 0x000fd200000f1cff */
.L_x_36:
        /* <DEDUP_REMOVED lines=13> */
[----:B0-----:R-:W-:Y:S01]  /*1eb0*/  IMAD.IADD R5, R0, 0x1, R3 ;  /* 0x0000000100057824 */ /* 0x001fe200078e0203 */
[----:B------:R-:W-:Y:S01]  /*1ec0*/  LOP3.LUT R0, R10, R16, RZ, 0xfc, !PT ;  /* 0x000000100a007212 */ /* 0x000fe200078efcff */
[----:B------:R-:W-:Y:S02]  /*1ed0*/  IMAD.X R3, RZ, RZ, ~R26, P0 ;  /* 0x000000ffff037224 */ /* 0x000fe400000e0e1a */
[----:B------:R-:W-:-:S03]  /*1ee0*/  IMAD.U32 R30, R5, 0x8, R36 ;  /* 0x00000008051e7824 */ /* 0x000fc600078e0024 */
[----:B------:R-:W-:-:S04]  /*1ef0*/  LOP3.LUT R11, R26, R3, RZ, 0xc0, !PT ;  /* 0x000000031a0b7212 */ /* 0x000fc800078ec0ff */
[C---:B------:R-:W-:Y:S01]  /*1f00*/  LOP3.LUT R7, R11.reuse, R18, RZ, 0xfc, !PT ;  /* 0x000000120b077212 */ /* 0x040fe200078efcff */
[----:B------:R0:W-:Y:S01]  /*1f10*/  STG.E.64 desc[UR4][R30.64+0x18], R10 ;  /* 0x0000180a1e007986 */ /* 0x0001e2000c101b04 */
[C---:B------:R-:W-:Y:S02]  /*1f20*/  LOP3.LUT R3, R11.reuse, R2, RZ, 0xfc, !PT ;  /* 0x000000020b037212 */ /* 0x040fe400078efcff */
[C---:B------:R-:W-:Y:S01]  /*1f30*/  SHF.L.U64.HI R7, R6.reuse, 0x1, R7 ;  /* 0x0000000106077819 */ /* 0x040fe20000010207 */
[----:B------:R-:W-:Y:S01]  /*1f40*/  IMAD.SHL.U32 R6, R6, 0x2, RZ ;  /* 0x0000000206067824 */ /* 0x000fe200078e00ff */
[----:B------:R-:W-:Y:S02]  /*1f50*/  LOP3.LUT R9, R11, R17, RZ, 0xfc, !PT ;  /* 0x000000110b097212 */ /* 0x000fe400078efcff */
[--C-:B0-----:R-:W-:Y:S02]  /*1f60*/  SHF.R.U64 R10, R0, 0x1, R3.reuse ;  /* 0x00000001000a7819 */ /* 0x101fe40000001203 */
[----:B------:R-:W-:-:S07]  /*1f70*/  SHF.R.U32.HI R11, RZ, 0x1, R3 ;  /* 0x00000001ff0b7819 */ /* 0x000fce0000011603 */
[----:B------:R-:W-:Y:S05]  /*1f80*/  CALL.REL.NOINC `($_Z13dim_nodeLayerjPlS_jP5local$_Z35GPU_symmetry_solve_nodeLayer_cornerjmmmP5local) ;  /* 0xfffffff800787944 */ /* 0x000fea0003c3ffff */
[----:B------:R-:W-:Y:S02]  /*1f90*/  IADD3 R0, P0, PT, RZ, -R27, RZ ;  /* 0x8000001bff007210 */ /* 0x000fe40007f1e0ff */
        /* <DEDUP_REMOVED lines=10> */
.L_x_35:
[----:B------:R-:W-:Y:S05]  /*2040*/  BSYNC.RECONVERGENT B6 ;  /* 0x0000000000067941 */ /* 0x000fea0003800200 */
.L_x_33:
[----:B------:R-:W2:Y:S01]  /*2050*/  LDL R20, [R1+0x14] ;  /* 0x0000140001147983 */ /* 0x000ea20000100800 */
[----:B------:R3:W-:Y:S05]  /*2060*/  BMOV.32 B6, R28 ;  /* 0x0000001c06007356 */ /* 0x0007ea0000000000 */
[----:B------:R-:W2:Y:S01]  /*2070*/  LDL R21, [R1+0x18] ;  /* 0x0000180001157983 */ /* 0x000ea20000100800 */
[----:B0-----:R-:W-:Y:S02]  /*2080*/  IMAD.MOV.U32 R4, RZ, RZ, R25 ;  /* 0x000000ffff047224 */ /* 0x001fe400078e0019 */
[----:B------:R-:W-:Y:S01]  /*2090*/  IMAD.MOV.U32 R5, RZ, RZ, R24 ;  /* 0x000000ffff057224 */ /* 0x000fe200078e0018 */
[----:B------:R-:W2:Y:S04]  /*20a0*/  LDL R2, [R1] ;  /* 0x0000000001027983 */ /* 0x000ea80000100800 */
[----:B------:R-:W2:Y:S04]  /*20b0*/  LDL R16, [R1+0x4] ;  /* 0x0000040001107983 */ /* 0x000ea80000100800 */
        /* <DEDUP_REMOVED lines=9> */
[----:B---3--:R-:W2:Y:S04]  /*2150*/  LDL R28, [R1+0x34] ;  /* 0x00003400011c7983 */ /* 0x008ea80000100800 */
[----:B------:R-:W2:Y:S04]  /*2160*/  LDL R30, [R1+0x38] ;  /* 0x00003800011e7983 */ /* 0x000ea80000100800 */
[----:B------:R-:W2:Y:S04]  /*2170*/  LDL R31, [R1+0x3c] ;  /* 0x00003c00011f7983 */ /* 0x000ea80000100800 */
[----:B------:R-:W2:Y:S04]  /*2180*/  LDL R36, [R1+0x40] ;  /* 0x0000400001247983 */ /* 0x000ea80000100800 */
[----:B------:R-:W2:Y:S04]  /*2190*/  LDL R37, [R1+0x44] ;  /* 0x0000440001257983 */ /* 0x000ea80000100800 */
[----:B-1----:R-:W2:Y:S04]  /*21a0*/  LDL R38, [R1+0x48] ;  /* 0x0000480001267983 */ /* 0x002ea80000100800 */
[----:B------:R0:W2:Y:S02]  /*21b0*/  LDL R39, [R1+0x4c] ;  /* 0x00004c0001277983 */ /* 0x0000a40000100800 */
[----:B0-----:R-:W-:Y:S01]  /*21c0*/  VIADD R1, R1, 0x50 ;  /* 0x0000005001017836 */ /* 0x001fe20000000000 */
[----:B--2---:R-:W-:Y:S06]  /*21d0*/  RET.REL.NODEC R20 `(_Z13dim_nodeLayerjPlS_jP5local) ;  /* 0xffffffdc14887950 */ /* 0x004fec0003c3ffff */
.L_x_37:
[----:B------:R-:W-:-:S00]  /*21e0*/  BRA `(.L_x_37) ;  /* 0xfffffffc00fc7947 */ /* 0x000fc0000383ffff */
[----:B------:R-:W-:-:S00]  /*21f0*/  NOP ;  /* 0x0000000000007918 */ /* 0x000fc00000000000 */
        /* <DEDUP_REMOVED lines=8> */
.L_x_39:


//--------------------- .nv.shared.reserved.0     --------------------------
	.section	.nv.shared.reserved.0,"aw",@nobits
	.weak		__nv_reservedSMEM_offset_0_alias
	.size		__nv_reservedSMEM_offset_0_alias, 0, 64
	.other		__nv_reservedSMEM_offset_0_alias,@"STO_CUDA_RESERVED_SHARED STV_DEFAULT"
__nv_reservedSMEM_offset_0_alias:
	.zero		0
	.zero		64


//--------------------- .nv.global                --------------------------
	.section	.nv.global,"aw",@nobits
	.align	8
.nv.global:
	.type		dlocal,@object
	.size		dlocal,(gdl - dlocal)
dlocal:
	.zero		288
	.type		gdl,@object
	.size		gdl,(.L_1 - gdl)
gdl:
	.zero		2879712
.L_1:


//--------------------- .nv.constant0._Z13dim_nodeLayerjPlS_jP5local --------------------------
	.section	.nv.constant0._Z13dim_nodeLayerjPlS_jP5local,"a",@progbits
	.sectionflags	@""
	.align	4
.nv.constant0._Z13dim_nodeLayerjPlS_jP5local:
	.zero		936


//--------------------- SYMBOLS --------------------------

	.type		.nv.reservedSmem.offset0,@object
	.size		.nv.reservedSmem.offset0,0x4
